//
// Generated by NVIDIA NVVM Compiler
//
// Compiler Build ID: CL-36424714
// Cuda compilation tools, release 13.0, V13.0.88
// Based on NVVM 20.0.0
//

.version 9.0
.target sm_100
.address_size 64

	// .globl	_Z22get_vacuum_probabilityPA3_A2_diiPdidS2_dd
.func  (.param .align 16 .b8 func_retval0[16]) __internal_trig_reduction_slowpathd
(
	.param .b64 __internal_trig_reduction_slowpathd_param_0
)
;
.global .align 8 .b8 __cudart_i2opi_d[144] = {8, 93, 141, 31, 177, 95, 251, 107, 234, 146, 82, 138, 247, 57, 7, 61, 123, 241, 229, 235, 199, 186, 39, 117, 45, 234, 95, 158, 102, 63, 70, 79, 183, 9, 203, 39, 207, 126, 54, 109, 31, 109, 10, 90, 139, 17, 47, 239, 15, 152, 5, 222, 255, 151, 248, 31, 59, 40, 249, 189, 139, 95, 132, 156, 244, 57, 83, 131, 57, 214, 145, 57, 65, 126, 95, 180, 38, 112, 156, 233, 132, 68, 187, 46, 245, 53, 130, 232, 62, 167, 41, 177, 28, 235, 29, 254, 28, 146, 209, 9, 234, 46, 73, 6, 224, 210, 77, 66, 58, 110, 36, 183, 97, 197, 187, 222, 171, 99, 81, 254, 65, 144, 67, 60, 153, 149, 98, 219, 192, 221, 52, 245, 209, 87, 39, 252, 41, 21, 68, 78, 110, 131, 249, 162};
.global .align 16 .b8 __cudart_sin_cos_coeffs[128] = {70, 210, 176, 44, 241, 229, 90, 190, 146, 227, 172, 105, 227, 29, 199, 62, 161, 98, 219, 25, 160, 1, 42, 191, 24, 8, 17, 17, 17, 17, 129, 63, 84, 85, 85, 85, 85, 85, 197, 191, 0, 0, 0, 0, 0, 0, 0, 0, 0, 0, 0, 0, 0, 0, 0, 0, 100, 129, 253, 32, 131, 255, 168, 189, 40, 133, 239, 193, 167, 238, 33, 62, 217, 230, 6, 142, 79, 126, 146, 190, 233, 188, 221, 25, 160, 1, 250, 62, 71, 93, 193, 22, 108, 193, 86, 191, 81, 85, 85, 85, 85, 85, 165, 63, 0, 0, 0, 0, 0, 0, 224, 191, 0, 0, 0, 0, 0, 0, 240, 63};

.visible .entry _Z22get_vacuum_probabilityPA3_A2_diiPdidS2_dd(
	.param .u64 .ptr .align 1 _Z22get_vacuum_probabilityPA3_A2_diiPdidS2_dd_param_0,
	.param .u32 _Z22get_vacuum_probabilityPA3_A2_diiPdidS2_dd_param_1,
	.param .u32 _Z22get_vacuum_probabilityPA3_A2_diiPdidS2_dd_param_2,
	.param .u64 .ptr .align 1 _Z22get_vacuum_probabilityPA3_A2_diiPdidS2_dd_param_3,
	.param .u32 _Z22get_vacuum_probabilityPA3_A2_diiPdidS2_dd_param_4,
	.param .f64 _Z22get_vacuum_probabilityPA3_A2_diiPdidS2_dd_param_5,
	.param .u64 .ptr .align 1 _Z22get_vacuum_probabilityPA3_A2_diiPdidS2_dd_param_6,
	.param .f64 _Z22get_vacuum_probabilityPA3_A2_diiPdidS2_dd_param_7,
	.param .f64 _Z22get_vacuum_probabilityPA3_A2_diiPdidS2_dd_param_8
)
{
	.local .align 8 .b8 	__local_depot0[72];
	.reg .b64 	%SP;
	.reg .b64 	%SPL;
	.reg .pred 	%p<13>;
	.reg .b32 	%r<38>;
	.reg .b64 	%rd<31>;
	.reg .b64 	%fd<202>;

	mov.u64 	%SPL, __local_depot0;
	ld.param.u64 	%rd3, [_Z22get_vacuum_probabilityPA3_A2_diiPdidS2_dd_param_3];
	ld.param.f64 	%fd24, [_Z22get_vacuum_probabilityPA3_A2_diiPdidS2_dd_param_5];
	ld.param.f64 	%fd22, [_Z22get_vacuum_probabilityPA3_A2_diiPdidS2_dd_param_7];
	ld.param.f64 	%fd23, [_Z22get_vacuum_probabilityPA3_A2_diiPdidS2_dd_param_8];
	cvta.to.global.u64 	%rd4, %rd3;
	mov.u32 	%r13, %ctaid.x;
	mov.u32 	%r14, %ntid.x;
	mov.u32 	%r15, %tid.x;
	mad.lo.s32 	%r1, %r13, %r14, %r15;
	mul.f64 	%fd25, %fd24, 0d3FF4455B5692DEBF;
	mul.wide.s32 	%rd5, %r1, 8;
	add.s64 	%rd6, %rd4, %rd5;
	ld.global.f64 	%fd26, [%rd6];
	div.rn.f64 	%fd1, %fd25, %fd26;
	mul.f64 	%fd2, %fd22, %fd1;
	abs.f64 	%fd3, %fd2;
	setp.neu.f64 	%p1, %fd3, 0d7FF0000000000000;
	@%p1 bra 	$L__BB0_2;
	mov.f64 	%fd32, 0d0000000000000000;
	mul.rn.f64 	%fd199, %fd2, %fd32;
	mov.b32 	%r35, 0;
	bra.uni 	$L__BB0_4;
$L__BB0_2:
	mul.f64 	%fd27, %fd2, 0d3FE45F306DC9C883;
	cvt.rni.s32.f64 	%r35, %fd27;
	cvt.rn.f64.s32 	%fd28, %r35;
	fma.rn.f64 	%fd29, %fd28, 0dBFF921FB54442D18, %fd2;
	fma.rn.f64 	%fd30, %fd28, 0dBC91A62633145C00, %fd29;
	fma.rn.f64 	%fd199, %fd28, 0dB97B839A252049C0, %fd30;
	setp.ltu.f64 	%p2, %fd3, 0d41E0000000000000;
	@%p2 bra 	$L__BB0_4;
	{ // callseq 0, 0
	.param .b64 param0;
	st.param.f64 	[param0], %fd2;
	.param .align 16 .b8 retval0[16];
	call.uni (retval0), 
	__internal_trig_reduction_slowpathd, 
	(
	param0
	);
	ld.param.f64 	%fd199, [retval0];
	ld.param.b32 	%r35, [retval0+8];
	} // callseq 0
$L__BB0_4:
	shl.b32 	%r18, %r35, 6;
	cvt.u64.u32 	%rd7, %r18;
	and.b64  	%rd8, %rd7, 64;
	mov.u64 	%rd9, __cudart_sin_cos_coeffs;
	add.s64 	%rd10, %rd9, %rd8;
	mul.rn.f64 	%fd33, %fd199, %fd199;
	and.b32  	%r19, %r35, 1;
	setp.eq.b32 	%p3, %r19, 1;
	selp.f64 	%fd34, 0dBDA8FF8320FD8164, 0d3DE5DB65F9785EBA, %p3;
	ld.global.nc.v2.f64 	{%fd35, %fd36}, [%rd10];
	fma.rn.f64 	%fd37, %fd34, %fd33, %fd35;
	fma.rn.f64 	%fd38, %fd37, %fd33, %fd36;
	ld.global.nc.v2.f64 	{%fd39, %fd40}, [%rd10+16];
	fma.rn.f64 	%fd41, %fd38, %fd33, %fd39;
	fma.rn.f64 	%fd42, %fd41, %fd33, %fd40;
	ld.global.nc.v2.f64 	{%fd43, %fd44}, [%rd10+32];
	fma.rn.f64 	%fd45, %fd42, %fd33, %fd43;
	fma.rn.f64 	%fd46, %fd45, %fd33, %fd44;
	fma.rn.f64 	%fd47, %fd46, %fd199, %fd199;
	fma.rn.f64 	%fd48, %fd46, %fd33, 0d3FF0000000000000;
	selp.f64 	%fd49, %fd48, %fd47, %p3;
	and.b32  	%r20, %r35, 2;
	setp.eq.s32 	%p4, %r20, 0;
	mov.f64 	%fd50, 0d0000000000000000;
	sub.f64 	%fd51, %fd50, %fd49;
	selp.f64 	%fd8, %fd49, %fd51, %p4;
	mul.f64 	%fd9, %fd23, %fd1;
	abs.f64 	%fd10, %fd9;
	setp.neu.f64 	%p5, %fd10, 0d7FF0000000000000;
	@%p5 bra 	$L__BB0_6;
	mov.f64 	%fd57, 0d0000000000000000;
	mul.rn.f64 	%fd200, %fd9, %fd57;
	mov.b32 	%r36, 0;
	bra.uni 	$L__BB0_8;
$L__BB0_6:
	mul.f64 	%fd52, %fd9, 0d3FE45F306DC9C883;
	cvt.rni.s32.f64 	%r36, %fd52;
	cvt.rn.f64.s32 	%fd53, %r36;
	fma.rn.f64 	%fd54, %fd53, 0dBFF921FB54442D18, %fd9;
	fma.rn.f64 	%fd55, %fd53, 0dBC91A62633145C00, %fd54;
	fma.rn.f64 	%fd200, %fd53, 0dB97B839A252049C0, %fd55;
	setp.ltu.f64 	%p6, %fd10, 0d41E0000000000000;
	@%p6 bra 	$L__BB0_8;
	{ // callseq 1, 0
	.param .b64 param0;
	st.param.f64 	[param0], %fd9;
	.param .align 16 .b8 retval0[16];
	call.uni (retval0), 
	__internal_trig_reduction_slowpathd, 
	(
	param0
	);
	ld.param.f64 	%fd200, [retval0];
	ld.param.b32 	%r36, [retval0+8];
	} // callseq 1
$L__BB0_8:
	shl.b32 	%r23, %r36, 6;
	cvt.u64.u32 	%rd11, %r23;
	and.b64  	%rd12, %rd11, 64;
	add.s64 	%rd14, %rd9, %rd12;
	mul.rn.f64 	%fd58, %fd200, %fd200;
	and.b32  	%r24, %r36, 1;
	setp.eq.b32 	%p7, %r24, 1;
	selp.f64 	%fd59, 0dBDA8FF8320FD8164, 0d3DE5DB65F9785EBA, %p7;
	ld.global.nc.v2.f64 	{%fd60, %fd61}, [%rd14];
	fma.rn.f64 	%fd62, %fd59, %fd58, %fd60;
	fma.rn.f64 	%fd63, %fd62, %fd58, %fd61;
	ld.global.nc.v2.f64 	{%fd64, %fd65}, [%rd14+16];
	fma.rn.f64 	%fd66, %fd63, %fd58, %fd64;
	fma.rn.f64 	%fd67, %fd66, %fd58, %fd65;
	ld.global.nc.v2.f64 	{%fd68, %fd69}, [%rd14+32];
	fma.rn.f64 	%fd70, %fd67, %fd58, %fd68;
	fma.rn.f64 	%fd71, %fd70, %fd58, %fd69;
	fma.rn.f64 	%fd72, %fd71, %fd200, %fd200;
	fma.rn.f64 	%fd73, %fd71, %fd58, 0d3FF0000000000000;
	selp.f64 	%fd74, %fd73, %fd72, %p7;
	and.b32  	%r25, %r36, 2;
	setp.eq.s32 	%p8, %r25, 0;
	mov.f64 	%fd75, 0d0000000000000000;
	sub.f64 	%fd76, %fd75, %fd74;
	selp.f64 	%fd15, %fd74, %fd76, %p8;
	add.f64 	%fd77, %fd22, %fd23;
	mul.f64 	%fd16, %fd77, %fd1;
	abs.f64 	%fd17, %fd16;
	setp.neu.f64 	%p9, %fd17, 0d7FF0000000000000;
	@%p9 bra 	$L__BB0_10;
	mov.f64 	%fd83, 0d0000000000000000;
	mul.rn.f64 	%fd201, %fd16, %fd83;
	mov.b32 	%r37, 0;
	bra.uni 	$L__BB0_12;
$L__BB0_10:
	mul.f64 	%fd78, %fd16, 0d3FE45F306DC9C883;
	cvt.rni.s32.f64 	%r37, %fd78;
	cvt.rn.f64.s32 	%fd79, %r37;
	fma.rn.f64 	%fd80, %fd79, 0dBFF921FB54442D18, %fd16;
	fma.rn.f64 	%fd81, %fd79, 0dBC91A62633145C00, %fd80;
	fma.rn.f64 	%fd201, %fd79, 0dB97B839A252049C0, %fd81;
	setp.ltu.f64 	%p10, %fd17, 0d41E0000000000000;
	@%p10 bra 	$L__BB0_12;
	{ // callseq 2, 0
	.param .b64 param0;
	st.param.f64 	[param0], %fd16;
	.param .align 16 .b8 retval0[16];
	call.uni (retval0), 
	__internal_trig_reduction_slowpathd, 
	(
	param0
	);
	ld.param.f64 	%fd201, [retval0];
	ld.param.b32 	%r37, [retval0+8];
	} // callseq 2
$L__BB0_12:
	ld.param.u64 	%rd30, [_Z22get_vacuum_probabilityPA3_A2_diiPdidS2_dd_param_6];
	ld.param.u32 	%r34, [_Z22get_vacuum_probabilityPA3_A2_diiPdidS2_dd_param_2];
	ld.param.u32 	%r33, [_Z22get_vacuum_probabilityPA3_A2_diiPdidS2_dd_param_1];
	ld.param.u64 	%rd29, [_Z22get_vacuum_probabilityPA3_A2_diiPdidS2_dd_param_0];
	add.u64 	%rd16, %SPL, 0;
	cvta.to.global.u64 	%rd17, %rd29;
	shl.b32 	%r28, %r37, 6;
	cvt.u64.u32 	%rd18, %r28;
	and.b64  	%rd19, %rd18, 64;
	mov.u64 	%rd20, __cudart_sin_cos_coeffs;
	add.s64 	%rd21, %rd20, %rd19;
	mul.rn.f64 	%fd84, %fd201, %fd201;
	and.b32  	%r29, %r37, 1;
	setp.eq.b32 	%p11, %r29, 1;
	selp.f64 	%fd85, 0dBDA8FF8320FD8164, 0d3DE5DB65F9785EBA, %p11;
	ld.global.nc.v2.f64 	{%fd86, %fd87}, [%rd21];
	fma.rn.f64 	%fd88, %fd85, %fd84, %fd86;
	fma.rn.f64 	%fd89, %fd88, %fd84, %fd87;
	ld.global.nc.v2.f64 	{%fd90, %fd91}, [%rd21+16];
	fma.rn.f64 	%fd92, %fd89, %fd84, %fd90;
	fma.rn.f64 	%fd93, %fd92, %fd84, %fd91;
	ld.global.nc.v2.f64 	{%fd94, %fd95}, [%rd21+32];
	fma.rn.f64 	%fd96, %fd93, %fd84, %fd94;
	fma.rn.f64 	%fd97, %fd96, %fd84, %fd95;
	fma.rn.f64 	%fd98, %fd97, %fd201, %fd201;
	fma.rn.f64 	%fd99, %fd97, %fd84, 0d3FF0000000000000;
	selp.f64 	%fd100, %fd99, %fd98, %p11;
	and.b32  	%r30, %r37, 2;
	setp.eq.s32 	%p12, %r30, 0;
	mov.f64 	%fd101, 0d0000000000000000;
	sub.f64 	%fd102, %fd101, %fd100;
	selp.f64 	%fd103, %fd100, %fd102, %p12;
	mul.f64 	%fd104, %fd8, %fd8;
	mul.f64 	%fd105, %fd15, %fd15;
	mul.f64 	%fd106, %fd103, %fd103;
	ld.global.f64 	%fd107, [%rd17];
	ld.global.f64 	%fd108, [%rd17+16];
	ld.global.f64 	%fd109, [%rd17+32];
	mul.f64 	%fd110, %fd107, %fd107;
	mul.f64 	%fd111, %fd110, %fd108;
	mul.f64 	%fd112, %fd111, %fd108;
	mul.f64 	%fd113, %fd108, %fd108;
	mul.f64 	%fd114, %fd113, %fd109;
	mul.f64 	%fd115, %fd114, %fd109;
	mul.f64 	%fd116, %fd105, %fd115;
	fma.rn.f64 	%fd117, %fd104, %fd112, %fd116;
	mul.f64 	%fd118, %fd109, %fd109;
	mul.f64 	%fd119, %fd118, %fd107;
	mul.f64 	%fd120, %fd119, %fd107;
	fma.rn.f64 	%fd121, %fd106, %fd120, %fd117;
	fma.rn.f64 	%fd122, %fd121, 0dC010000000000000, 0d3FF0000000000000;
	st.local.f64 	[%rd16], %fd122;
	ld.global.f64 	%fd123, [%rd17+48];
	mul.f64 	%fd124, %fd107, %fd123;
	mul.f64 	%fd125, %fd124, %fd108;
	ld.global.f64 	%fd126, [%rd17+64];
	mul.f64 	%fd127, %fd125, %fd126;
	mul.f64 	%fd128, %fd108, %fd126;
	mul.f64 	%fd129, %fd128, %fd109;
	ld.global.f64 	%fd130, [%rd17+80];
	mul.f64 	%fd131, %fd129, %fd130;
	mul.f64 	%fd132, %fd105, %fd131;
	fma.rn.f64 	%fd133, %fd104, %fd127, %fd132;
	mul.f64 	%fd134, %fd109, %fd130;
	mul.f64 	%fd135, %fd134, %fd107;
	mul.f64 	%fd136, %fd135, %fd123;
	fma.rn.f64 	%fd137, %fd106, %fd136, %fd133;
	mul.f64 	%fd138, %fd137, 0dC010000000000000;
	st.local.f64 	[%rd16+8], %fd138;
	mov.f64 	%fd139, 0d3FF0000000000000;
	sub.f64 	%fd140, %fd139, %fd122;
	sub.f64 	%fd141, %fd140, %fd138;
	st.local.f64 	[%rd16+16], %fd141;
	mul.f64 	%fd142, %fd124, %fd126;
	mul.f64 	%fd143, %fd142, %fd108;
	mul.f64 	%fd144, %fd128, %fd130;
	mul.f64 	%fd145, %fd144, %fd109;
	mul.f64 	%fd146, %fd105, %fd145;
	fma.rn.f64 	%fd147, %fd104, %fd143, %fd146;
	mul.f64 	%fd148, %fd134, %fd123;
	mul.f64 	%fd149, %fd148, %fd107;
	fma.rn.f64 	%fd150, %fd106, %fd149, %fd147;
	mul.f64 	%fd151, %fd150, 0dC010000000000000;
	st.local.f64 	[%rd16+24], %fd151;
	mul.f64 	%fd152, %fd123, %fd123;
	mul.f64 	%fd153, %fd152, %fd126;
	mul.f64 	%fd154, %fd153, %fd126;
	mul.f64 	%fd155, %fd126, %fd126;
	mul.f64 	%fd156, %fd155, %fd130;
	mul.f64 	%fd157, %fd156, %fd130;
	mul.f64 	%fd158, %fd105, %fd157;
	fma.rn.f64 	%fd159, %fd104, %fd154, %fd158;
	mul.f64 	%fd160, %fd130, %fd130;
	mul.f64 	%fd161, %fd160, %fd123;
	mul.f64 	%fd162, %fd161, %fd123;
	fma.rn.f64 	%fd163, %fd106, %fd162, %fd159;
	fma.rn.f64 	%fd164, %fd163, 0dC010000000000000, 0d3FF0000000000000;
	st.local.f64 	[%rd16+32], %fd164;
	sub.f64 	%fd165, %fd139, %fd151;
	sub.f64 	%fd166, %fd165, %fd164;
	st.local.f64 	[%rd16+40], %fd166;
	ld.global.f64 	%fd167, [%rd17+96];
	ld.global.f64 	%fd168, [%rd17+112];
	ld.global.f64 	%fd169, [%rd17+128];
	mul.f64 	%fd170, %fd167, %fd107;
	mul.f64 	%fd171, %fd170, %fd168;
	mul.f64 	%fd172, %fd171, %fd108;
	mul.f64 	%fd173, %fd168, %fd108;
	mul.f64 	%fd174, %fd173, %fd169;
	mul.f64 	%fd175, %fd174, %fd109;
	mul.f64 	%fd176, %fd105, %fd175;
	fma.rn.f64 	%fd177, %fd104, %fd172, %fd176;
	mul.f64 	%fd178, %fd169, %fd109;
	mul.f64 	%fd179, %fd178, %fd167;
	mul.f64 	%fd180, %fd179, %fd107;
	fma.rn.f64 	%fd181, %fd106, %fd180, %fd177;
	mul.f64 	%fd182, %fd181, 0dC010000000000000;
	st.local.f64 	[%rd16+48], %fd182;
	mul.f64 	%fd183, %fd167, %fd123;
	mul.f64 	%fd184, %fd183, %fd168;
	mul.f64 	%fd185, %fd184, %fd126;
	mul.f64 	%fd186, %fd168, %fd126;
	mul.f64 	%fd187, %fd186, %fd169;
	mul.f64 	%fd188, %fd187, %fd130;
	mul.f64 	%fd189, %fd105, %fd188;
	fma.rn.f64 	%fd190, %fd104, %fd185, %fd189;
	mul.f64 	%fd191, %fd169, %fd130;
	mul.f64 	%fd192, %fd191, %fd167;
	mul.f64 	%fd193, %fd192, %fd123;
	fma.rn.f64 	%fd194, %fd106, %fd193, %fd190;
	mul.f64 	%fd195, %fd194, 0dC010000000000000;
	st.local.f64 	[%rd16+56], %fd195;
	sub.f64 	%fd196, %fd139, %fd182;
	sub.f64 	%fd197, %fd196, %fd195;
	st.local.f64 	[%rd16+64], %fd197;
	cvta.to.global.u64 	%rd22, %rd30;
	abs.s32 	%r31, %r33;
	abs.s32 	%r32, %r34;
	mul.wide.s32 	%rd23, %r31, 24;
	add.s64 	%rd24, %rd16, %rd23;
	mul.wide.s32 	%rd25, %r32, 8;
	add.s64 	%rd26, %rd24, %rd25;
	ld.local.f64 	%fd198, [%rd26+-32];
	mul.wide.s32 	%rd27, %r1, 8;
	add.s64 	%rd28, %rd22, %rd27;
	st.global.f64 	[%rd28], %fd198;
	ret;

}
	// .globl	_Z15propagateLineariidddPA3_A2_dPA3_dPdS4_i
.visible .entry _Z15propagateLineariidddPA3_A2_dPA3_dPdS4_i(
	.param .u32 _Z15propagateLineariidddPA3_A2_dPA3_dPdS4_i_param_0,
	.param .u32 _Z15propagateLineariidddPA3_A2_dPA3_dPdS4_i_param_1,
	.param .f64 _Z15propagateLineariidddPA3_A2_dPA3_dPdS4_i_param_2,
	.param .f64 _Z15propagateLineariidddPA3_A2_dPA3_dPdS4_i_param_3,
	.param .f64 _Z15propagateLineariidddPA3_A2_dPA3_dPdS4_i_param_4,
	.param .u64 .ptr .align 1 _Z15propagateLineariidddPA3_A2_dPA3_dPdS4_i_param_5,
	.param .u64 .ptr .align 1 _Z15propagateLineariidddPA3_A2_dPA3_dPdS4_i_param_6,
	.param .u64 .ptr .align 1 _Z15propagateLineariidddPA3_A2_dPA3_dPdS4_i_param_7,
	.param .u64 .ptr .align 1 _Z15propagateLineariidddPA3_A2_dPA3_dPdS4_i_param_8,
	.param .u32 _Z15propagateLineariidddPA3_A2_dPA3_dPdS4_i_param_9
)
{
	.local .align 8 .b8 	__local_depot1[96];
	.reg .b64 	%SP;
	.reg .b64 	%SPL;
	.reg .pred 	%p<56>;
	.reg .b32 	%r<123>;
	.reg .b64 	%rd<63>;
	.reg .b64 	%fd<496>;

	mov.u64 	%SPL, __local_depot1;
	ld.param.u64 	%rd5, [_Z15propagateLineariidddPA3_A2_dPA3_dPdS4_i_param_6];
	ld.param.u32 	%r38, [_Z15propagateLineariidddPA3_A2_dPA3_dPdS4_i_param_9];
	cvta.to.global.u64 	%rd1, %rd5;
	add.u64 	%rd2, %SPL, 0;
	mov.u32 	%r39, %ctaid.x;
	mov.u32 	%r40, %ntid.x;
	mov.u32 	%r41, %tid.x;
	mad.lo.s32 	%r1, %r39, %r40, %r41;
	setp.ge.s32 	%p1, %r1, %r38;
	@%p1 bra 	$L__BB1_59;
	ld.param.u64 	%rd61, [_Z15propagateLineariidddPA3_A2_dPA3_dPdS4_i_param_7];
	ld.param.u64 	%rd59, [_Z15propagateLineariidddPA3_A2_dPA3_dPdS4_i_param_5];
	ld.param.f64 	%fd481, [_Z15propagateLineariidddPA3_A2_dPA3_dPdS4_i_param_4];
	ld.param.f64 	%fd480, [_Z15propagateLineariidddPA3_A2_dPA3_dPdS4_i_param_3];
	ld.param.u32 	%r107, [_Z15propagateLineariidddPA3_A2_dPA3_dPdS4_i_param_0];
	cvta.to.global.u64 	%rd9, %rd59;
	cvta.to.global.u64 	%rd10, %rd61;
	mul.wide.s32 	%rd11, %r1, 8;
	add.s64 	%rd12, %rd10, %rd11;
	ld.global.f64 	%fd1, [%rd12];
	mul.f64 	%fd80, %fd480, %fd481;
	setp.lt.s32 	%p2, %r107, 0;
	selp.f64 	%fd81, 0d3F240000F084A6B2, 0dBF240000F084A6B2, %p2;
	mul.f64 	%fd82, %fd81, %fd1;
	mul.f64 	%fd83, %fd80, %fd82;
	ld.global.f64 	%fd84, [%rd1+8];
	add.f64 	%fd85, %fd83, %fd84;
	ld.global.f64 	%fd86, [%rd1+16];
	add.f64 	%fd2, %fd85, %fd86;
	add.f64 	%fd3, %fd84, %fd86;
	mul.f64 	%fd87, %fd84, %fd86;
	ld.global.f64 	%fd88, [%rd9+16];
	mul.f64 	%fd89, %fd88, %fd88;
	mov.f64 	%fd90, 0d3FF0000000000000;
	sub.f64 	%fd91, %fd90, %fd89;
	ld.global.f64 	%fd92, [%rd9+24];
	mul.f64 	%fd93, %fd92, %fd92;
	sub.f64 	%fd94, %fd91, %fd93;
	ld.global.f64 	%fd95, [%rd9+32];
	mul.f64 	%fd96, %fd95, %fd95;
	sub.f64 	%fd97, %fd90, %fd96;
	ld.global.f64 	%fd98, [%rd9+40];
	mul.f64 	%fd99, %fd98, %fd98;
	sub.f64 	%fd100, %fd97, %fd99;
	mul.f64 	%fd101, %fd86, %fd100;
	fma.rn.f64 	%fd102, %fd84, %fd94, %fd101;
	fma.rn.f64 	%fd103, %fd83, %fd102, %fd87;
	mul.f64 	%fd104, %fd83, %fd84;
	mul.f64 	%fd105, %fd104, %fd86;
	ld.global.f64 	%fd106, [%rd9];
	ld.global.f64 	%fd107, [%rd9+8];
	mul.f64 	%fd108, %fd107, %fd107;
	fma.rn.f64 	%fd109, %fd106, %fd106, %fd108;
	mul.f64 	%fd110, %fd105, %fd109;
	mul.f64 	%fd111, %fd2, %fd2;
	mul.f64 	%fd112, %fd103, 0d4008000000000000;
	sub.f64 	%fd113, %fd111, %fd112;
	mul.f64 	%fd114, %fd3, %fd3;
	mul.f64 	%fd115, %fd87, 0d4008000000000000;
	sub.f64 	%fd4, %fd114, %fd115;
	setp.lt.f64 	%p3, %fd113, 0d0000000000000000;
	selp.f64 	%fd5, 0d0000000000000000, %fd113, %p3;
	add.f64 	%fd116, %fd2, %fd2;
	mul.f64 	%fd117, %fd2, %fd116;
	mul.f64 	%fd118, %fd2, %fd117;
	mul.f64 	%fd119, %fd2, 0d4022000000000000;
	mul.f64 	%fd120, %fd119, %fd103;
	sub.f64 	%fd121, %fd118, %fd120;
	fma.rn.f64 	%fd122, %fd110, 0d403B000000000000, %fd121;
	mul.f64 	%fd123, %fd5, %fd5;
	mul.f64 	%fd124, %fd5, %fd123;
	sqrt.rn.f64 	%fd125, %fd124;
	add.f64 	%fd126, %fd125, %fd125;
	div.rn.f64 	%fd127, %fd122, %fd126;
	abs.f64 	%fd128, %fd127;
	setp.gt.f64 	%p4, %fd128, 0d3FF0000000000000;
	div.rn.f64 	%fd129, %fd127, %fd128;
	selp.f64 	%fd6, %fd129, %fd127, %p4;
	add.f64 	%fd130, %fd3, %fd3;
	mul.f64 	%fd131, %fd3, %fd130;
	mul.f64 	%fd132, %fd3, %fd131;
	mul.f64 	%fd133, %fd3, 0d4022000000000000;
	mul.f64 	%fd134, %fd133, %fd87;
	sub.f64 	%fd135, %fd132, %fd134;
	add.f64 	%fd136, %fd135, 0d0000000000000000;
	mul.f64 	%fd137, %fd4, %fd4;
	mul.f64 	%fd138, %fd4, %fd137;
	sqrt.rn.f64 	%fd139, %fd138;
	add.f64 	%fd140, %fd139, %fd139;
	div.rn.f64 	%fd141, %fd136, %fd140;
	abs.f64 	%fd142, %fd141;
	setp.gt.f64 	%p5, %fd142, 0d3FF0000000000000;
	div.rn.f64 	%fd143, %fd141, %fd142;
	selp.f64 	%fd7, %fd143, %fd141, %p5;
	{
	.reg .b32 %temp; 
	mov.b64 	{%temp, %r2}, %fd6;
	}
	abs.f64 	%fd8, %fd6;
	{
	.reg .b32 %temp; 
	mov.b64 	{%temp, %r42}, %fd8;
	}
	setp.gt.s32 	%p6, %r42, 1071801957;
	@%p6 bra 	$L__BB1_5;
	mul.f64 	%fd184, %fd6, %fd6;
	fma.rn.f64 	%fd185, %fd184, 0d3FB0066BDC1895E9, 0dBFB3823B180754AF;
	fma.rn.f64 	%fd186, %fd185, %fd184, 0d3FB11E52CC2F79AE;
	fma.rn.f64 	%fd187, %fd186, %fd184, 0dBF924EAF3526861B;
	fma.rn.f64 	%fd188, %fd187, %fd184, 0d3F91DF02A31E6CB7;
	fma.rn.f64 	%fd189, %fd188, %fd184, 0d3F847D18B0EEC6CC;
	fma.rn.f64 	%fd190, %fd189, %fd184, 0d3F8D0AF961BA53B0;
	fma.rn.f64 	%fd191, %fd190, %fd184, 0d3F91BF7734CF1C48;
	fma.rn.f64 	%fd192, %fd191, %fd184, 0d3F96E91483144EF7;
	fma.rn.f64 	%fd193, %fd192, %fd184, 0d3F9F1C6E0A4F9F81;
	fma.rn.f64 	%fd194, %fd193, %fd184, 0d3FA6DB6DC27FA92B;
	fma.rn.f64 	%fd195, %fd194, %fd184, 0d3FB333333320F91B;
	fma.rn.f64 	%fd196, %fd195, %fd184, 0d3FC5555555555F4D;
	mul.f64 	%fd197, %fd184, %fd196;
	fma.rn.f64 	%fd9, %fd197, %fd8, %fd8;
	setp.gt.s32 	%p10, %r2, -1;
	@%p10 bra 	$L__BB1_4;
	mov.f64 	%fd202, 0d3C91A62633145C07;
	add.rn.f64 	%fd203, %fd9, %fd202;
	mov.f64 	%fd204, 0d3FF921FB54442D18;
	add.rn.f64 	%fd482, %fd204, %fd203;
	bra.uni 	$L__BB1_6;
$L__BB1_4:
	mov.f64 	%fd198, 0dBC91A62633145C07;
	add.rn.f64 	%fd199, %fd9, %fd198;
	neg.f64 	%fd200, %fd199;
	mov.f64 	%fd201, 0d3FF921FB54442D18;
	add.rn.f64 	%fd482, %fd201, %fd200;
	bra.uni 	$L__BB1_6;
$L__BB1_5:
	mov.f64 	%fd144, 0d3FF0000000000000;
	sub.f64 	%fd145, %fd144, %fd8;
	{
	.reg .b32 %temp; 
	mov.b64 	{%r43, %temp}, %fd145;
	}
	{
	.reg .b32 %temp; 
	mov.b64 	{%temp, %r44}, %fd145;
	}
	add.s32 	%r45, %r44, -1048576;
	mov.b64 	%fd146, {%r43, %r45};
	rsqrt.approx.ftz.f64 	%fd147, %fd146;
	{
	.reg .b32 %temp; 
	mov.b64 	{%r46, %temp}, %fd147;
	}
	{
	.reg .b32 %temp; 
	mov.b64 	{%temp, %r47}, %fd147;
	}
	add.s32 	%r48, %r47, -1048576;
	mov.b64 	%fd148, {%r46, %r48};
	mul.f64 	%fd149, %fd146, %fd147;
	neg.f64 	%fd150, %fd149;
	fma.rn.f64 	%fd151, %fd149, %fd150, %fd146;
	fma.rn.f64 	%fd152, %fd151, %fd148, %fd149;
	neg.f64 	%fd153, %fd152;
	fma.rn.f64 	%fd154, %fd147, %fd153, 0d3FF0000000000000;
	fma.rn.f64 	%fd155, %fd154, %fd148, %fd148;
	fma.rn.f64 	%fd156, %fd152, %fd153, %fd146;
	fma.rn.f64 	%fd157, %fd156, %fd155, %fd152;
	{
	.reg .b32 %temp; 
	mov.b64 	{%r49, %temp}, %fd157;
	}
	{
	.reg .b32 %temp; 
	mov.b64 	{%temp, %r50}, %fd157;
	}
	add.s32 	%r51, %r50, 1048576;
	mov.b64 	%fd158, {%r49, %r51};
	fma.rn.f64 	%fd159, %fd145, 0d3EC715B371155F70, 0dBEBAC2FE66FAAC4B;
	fma.rn.f64 	%fd160, %fd159, %fd145, 0d3ED9A9B88EFCD9B8;
	fma.rn.f64 	%fd161, %fd160, %fd145, 0d3EDD0F40A8A0C4C3;
	fma.rn.f64 	%fd162, %fd161, %fd145, 0d3EF46D4CFA9E0E1F;
	fma.rn.f64 	%fd163, %fd162, %fd145, 0d3F079C168D1E2422;
	fma.rn.f64 	%fd164, %fd163, %fd145, 0d3F1C9A88C3BCA540;
	fma.rn.f64 	%fd165, %fd164, %fd145, 0d3F31C4E64BD476DF;
	fma.rn.f64 	%fd166, %fd165, %fd145, 0d3F46E8BA60009C8F;
	fma.rn.f64 	%fd167, %fd166, %fd145, 0d3F5F1C71C62B05A2;
	fma.rn.f64 	%fd168, %fd167, %fd145, 0d3F76DB6DB6DC9F2C;
	fma.rn.f64 	%fd169, %fd168, %fd145, 0d3F9333333333329C;
	fma.rn.f64 	%fd170, %fd169, %fd145, 0d3FB5555555555555;
	setp.lt.s32 	%p7, %r44, 1;
	mov.f64 	%fd171, 0d0000000000000000;
	mul.rn.f64 	%fd172, %fd8, %fd171;
	mul.f64 	%fd173, %fd145, %fd170;
	fma.rn.f64 	%fd174, %fd173, %fd158, %fd158;
	selp.f64 	%fd175, %fd172, %fd174, %p7;
	setp.lt.s32 	%p8, %r44, 0;
	mov.f64 	%fd176, 0d7FF0000000000000;
	mul.rn.f64 	%fd177, %fd175, %fd176;
	selp.f64 	%fd178, %fd177, %fd175, %p8;
	setp.lt.s32 	%p9, %r2, 0;
	mov.f64 	%fd179, 0dBCA1A62633145C07;
	add.rn.f64 	%fd180, %fd178, %fd179;
	neg.f64 	%fd181, %fd180;
	mov.f64 	%fd182, 0d400921FB54442D18;
	add.rn.f64 	%fd183, %fd182, %fd181;
	selp.f64 	%fd482, %fd183, %fd178, %p9;
$L__BB1_6:
	div.rn.f64 	%fd14, %fd482, 0d4008000000000000;
	add.f64 	%fd15, %fd14, 0dC000C152382D7365;
	add.f64 	%fd16, %fd14, 0d4000C152382D7365;
	{
	.reg .b32 %temp; 
	mov.b64 	{%temp, %r3}, %fd7;
	}
	abs.f64 	%fd17, %fd7;
	{
	.reg .b32 %temp; 
	mov.b64 	{%temp, %r52}, %fd17;
	}
	setp.gt.s32 	%p11, %r52, 1071801957;
	@%p11 bra 	$L__BB1_10;
	mul.f64 	%fd245, %fd7, %fd7;
	fma.rn.f64 	%fd246, %fd245, 0d3FB0066BDC1895E9, 0dBFB3823B180754AF;
	fma.rn.f64 	%fd247, %fd246, %fd245, 0d3FB11E52CC2F79AE;
	fma.rn.f64 	%fd248, %fd247, %fd245, 0dBF924EAF3526861B;
	fma.rn.f64 	%fd249, %fd248, %fd245, 0d3F91DF02A31E6CB7;
	fma.rn.f64 	%fd250, %fd249, %fd245, 0d3F847D18B0EEC6CC;
	fma.rn.f64 	%fd251, %fd250, %fd245, 0d3F8D0AF961BA53B0;
	fma.rn.f64 	%fd252, %fd251, %fd245, 0d3F91BF7734CF1C48;
	fma.rn.f64 	%fd253, %fd252, %fd245, 0d3F96E91483144EF7;
	fma.rn.f64 	%fd254, %fd253, %fd245, 0d3F9F1C6E0A4F9F81;
	fma.rn.f64 	%fd255, %fd254, %fd245, 0d3FA6DB6DC27FA92B;
	fma.rn.f64 	%fd256, %fd255, %fd245, 0d3FB333333320F91B;
	fma.rn.f64 	%fd257, %fd256, %fd245, 0d3FC5555555555F4D;
	mul.f64 	%fd258, %fd245, %fd257;
	fma.rn.f64 	%fd18, %fd258, %fd17, %fd17;
	setp.gt.s32 	%p15, %r3, -1;
	@%p15 bra 	$L__BB1_9;
	mov.f64 	%fd263, 0d3C91A62633145C07;
	add.rn.f64 	%fd264, %fd18, %fd263;
	mov.f64 	%fd265, 0d3FF921FB54442D18;
	add.rn.f64 	%fd483, %fd265, %fd264;
	bra.uni 	$L__BB1_11;
$L__BB1_9:
	mov.f64 	%fd259, 0dBC91A62633145C07;
	add.rn.f64 	%fd260, %fd18, %fd259;
	neg.f64 	%fd261, %fd260;
	mov.f64 	%fd262, 0d3FF921FB54442D18;
	add.rn.f64 	%fd483, %fd262, %fd261;
	bra.uni 	$L__BB1_11;
$L__BB1_10:
	mov.f64 	%fd205, 0d3FF0000000000000;
	sub.f64 	%fd206, %fd205, %fd17;
	{
	.reg .b32 %temp; 
	mov.b64 	{%r53, %temp}, %fd206;
	}
	{
	.reg .b32 %temp; 
	mov.b64 	{%temp, %r54}, %fd206;
	}
	add.s32 	%r55, %r54, -1048576;
	mov.b64 	%fd207, {%r53, %r55};
	rsqrt.approx.ftz.f64 	%fd208, %fd207;
	{
	.reg .b32 %temp; 
	mov.b64 	{%r56, %temp}, %fd208;
	}
	{
	.reg .b32 %temp; 
	mov.b64 	{%temp, %r57}, %fd208;
	}
	add.s32 	%r58, %r57, -1048576;
	mov.b64 	%fd209, {%r56, %r58};
	mul.f64 	%fd210, %fd207, %fd208;
	neg.f64 	%fd211, %fd210;
	fma.rn.f64 	%fd212, %fd210, %fd211, %fd207;
	fma.rn.f64 	%fd213, %fd212, %fd209, %fd210;
	neg.f64 	%fd214, %fd213;
	fma.rn.f64 	%fd215, %fd208, %fd214, 0d3FF0000000000000;
	fma.rn.f64 	%fd216, %fd215, %fd209, %fd209;
	fma.rn.f64 	%fd217, %fd213, %fd214, %fd207;
	fma.rn.f64 	%fd218, %fd217, %fd216, %fd213;
	{
	.reg .b32 %temp; 
	mov.b64 	{%r59, %temp}, %fd218;
	}
	{
	.reg .b32 %temp; 
	mov.b64 	{%temp, %r60}, %fd218;
	}
	add.s32 	%r61, %r60, 1048576;
	mov.b64 	%fd219, {%r59, %r61};
	fma.rn.f64 	%fd220, %fd206, 0d3EC715B371155F70, 0dBEBAC2FE66FAAC4B;
	fma.rn.f64 	%fd221, %fd220, %fd206, 0d3ED9A9B88EFCD9B8;
	fma.rn.f64 	%fd222, %fd221, %fd206, 0d3EDD0F40A8A0C4C3;
	fma.rn.f64 	%fd223, %fd222, %fd206, 0d3EF46D4CFA9E0E1F;
	fma.rn.f64 	%fd224, %fd223, %fd206, 0d3F079C168D1E2422;
	fma.rn.f64 	%fd225, %fd224, %fd206, 0d3F1C9A88C3BCA540;
	fma.rn.f64 	%fd226, %fd225, %fd206, 0d3F31C4E64BD476DF;
	fma.rn.f64 	%fd227, %fd226, %fd206, 0d3F46E8BA60009C8F;
	fma.rn.f64 	%fd228, %fd227, %fd206, 0d3F5F1C71C62B05A2;
	fma.rn.f64 	%fd229, %fd228, %fd206, 0d3F76DB6DB6DC9F2C;
	fma.rn.f64 	%fd230, %fd229, %fd206, 0d3F9333333333329C;
	fma.rn.f64 	%fd231, %fd230, %fd206, 0d3FB5555555555555;
	setp.lt.s32 	%p12, %r54, 1;
	mov.f64 	%fd232, 0d0000000000000000;
	mul.rn.f64 	%fd233, %fd17, %fd232;
	mul.f64 	%fd234, %fd206, %fd231;
	fma.rn.f64 	%fd235, %fd234, %fd219, %fd219;
	selp.f64 	%fd236, %fd233, %fd235, %p12;
	setp.lt.s32 	%p13, %r54, 0;
	mov.f64 	%fd237, 0d7FF0000000000000;
	mul.rn.f64 	%fd238, %fd236, %fd237;
	selp.f64 	%fd239, %fd238, %fd236, %p13;
	setp.lt.s32 	%p14, %r3, 0;
	mov.f64 	%fd240, 0dBCA1A62633145C07;
	add.rn.f64 	%fd241, %fd239, %fd240;
	neg.f64 	%fd242, %fd241;
	mov.f64 	%fd243, 0d400921FB54442D18;
	add.rn.f64 	%fd244, %fd243, %fd242;
	selp.f64 	%fd483, %fd244, %fd239, %p14;
$L__BB1_11:
	div.rn.f64 	%fd23, %fd483, 0d4008000000000000;
	add.f64 	%fd24, %fd23, 0dC000C152382D7365;
	add.f64 	%fd25, %fd23, 0d4000C152382D7365;
	sqrt.rn.f64 	%fd26, %fd5;
	abs.f64 	%fd27, %fd14;
	setp.neu.f64 	%p16, %fd27, 0d7FF0000000000000;
	@%p16 bra 	$L__BB1_13;
	mov.f64 	%fd271, 0d0000000000000000;
	mul.rn.f64 	%fd485, %fd14, %fd271;
	mov.b32 	%r111, 1;
	bra.uni 	$L__BB1_16;
$L__BB1_13:
	mul.f64 	%fd266, %fd14, 0d3FE45F306DC9C883;
	cvt.rni.s32.f64 	%r110, %fd266;
	cvt.rn.f64.s32 	%fd267, %r110;
	fma.rn.f64 	%fd268, %fd267, 0dBFF921FB54442D18, %fd14;
	fma.rn.f64 	%fd269, %fd267, 0dBC91A62633145C00, %fd268;
	fma.rn.f64 	%fd485, %fd267, 0dB97B839A252049C0, %fd269;
	setp.ltu.f64 	%p17, %fd27, 0d41E0000000000000;
	@%p17 bra 	$L__BB1_15;
	{ // callseq 3, 0
	.param .b64 param0;
	st.param.f64 	[param0], %fd14;
	.param .align 16 .b8 retval0[16];
	call.uni (retval0), 
	__internal_trig_reduction_slowpathd, 
	(
	param0
	);
	ld.param.f64 	%fd485, [retval0];
	ld.param.b32 	%r110, [retval0+8];
	} // callseq 3
$L__BB1_15:
	add.s32 	%r111, %r110, 1;
$L__BB1_16:
	shl.b32 	%r64, %r111, 6;
	cvt.u64.u32 	%rd13, %r64;
	and.b64  	%rd14, %rd13, 64;
	mov.u64 	%rd15, __cudart_sin_cos_coeffs;
	add.s64 	%rd16, %rd15, %rd14;
	mul.rn.f64 	%fd272, %fd485, %fd485;
	and.b32  	%r65, %r111, 1;
	setp.eq.b32 	%p18, %r65, 1;
	selp.f64 	%fd273, 0dBDA8FF8320FD8164, 0d3DE5DB65F9785EBA, %p18;
	ld.global.nc.v2.f64 	{%fd274, %fd275}, [%rd16];
	fma.rn.f64 	%fd276, %fd273, %fd272, %fd274;
	fma.rn.f64 	%fd277, %fd276, %fd272, %fd275;
	ld.global.nc.v2.f64 	{%fd278, %fd279}, [%rd16+16];
	fma.rn.f64 	%fd280, %fd277, %fd272, %fd278;
	fma.rn.f64 	%fd281, %fd280, %fd272, %fd279;
	ld.global.nc.v2.f64 	{%fd282, %fd283}, [%rd16+32];
	fma.rn.f64 	%fd284, %fd281, %fd272, %fd282;
	fma.rn.f64 	%fd285, %fd284, %fd272, %fd283;
	fma.rn.f64 	%fd286, %fd285, %fd485, %fd485;
	fma.rn.f64 	%fd287, %fd285, %fd272, 0d3FF0000000000000;
	selp.f64 	%fd288, %fd287, %fd286, %p18;
	and.b32  	%r66, %r111, 2;
	setp.eq.s32 	%p19, %r66, 0;
	mov.f64 	%fd289, 0d0000000000000000;
	sub.f64 	%fd290, %fd289, %fd288;
	selp.f64 	%fd33, %fd288, %fd290, %p19;
	abs.f64 	%fd34, %fd15;
	setp.neu.f64 	%p20, %fd34, 0d7FF0000000000000;
	@%p20 bra 	$L__BB1_18;
	mov.f64 	%fd296, 0d0000000000000000;
	mul.rn.f64 	%fd487, %fd15, %fd296;
	mov.b32 	%r113, 1;
	bra.uni 	$L__BB1_21;
$L__BB1_18:
	mul.f64 	%fd291, %fd15, 0d3FE45F306DC9C883;
	cvt.rni.s32.f64 	%r112, %fd291;
	cvt.rn.f64.s32 	%fd292, %r112;
	fma.rn.f64 	%fd293, %fd292, 0dBFF921FB54442D18, %fd15;
	fma.rn.f64 	%fd294, %fd292, 0dBC91A62633145C00, %fd293;
	fma.rn.f64 	%fd487, %fd292, 0dB97B839A252049C0, %fd294;
	setp.ltu.f64 	%p21, %fd34, 0d41E0000000000000;
	@%p21 bra 	$L__BB1_20;
	{ // callseq 4, 0
	.param .b64 param0;
	st.param.f64 	[param0], %fd15;
	.param .align 16 .b8 retval0[16];
	call.uni (retval0), 
	__internal_trig_reduction_slowpathd, 
	(
	param0
	);
	ld.param.f64 	%fd487, [retval0];
	ld.param.b32 	%r112, [retval0+8];
	} // callseq 4
$L__BB1_20:
	add.s32 	%r113, %r112, 1;
$L__BB1_21:
	shl.b32 	%r69, %r113, 6;
	cvt.u64.u32 	%rd17, %r69;
	and.b64  	%rd18, %rd17, 64;
	mov.u64 	%rd19, __cudart_sin_cos_coeffs;
	add.s64 	%rd20, %rd19, %rd18;
	mul.rn.f64 	%fd297, %fd487, %fd487;
	and.b32  	%r70, %r113, 1;
	setp.eq.b32 	%p22, %r70, 1;
	selp.f64 	%fd298, 0dBDA8FF8320FD8164, 0d3DE5DB65F9785EBA, %p22;
	ld.global.nc.v2.f64 	{%fd299, %fd300}, [%rd20];
	fma.rn.f64 	%fd301, %fd298, %fd297, %fd299;
	fma.rn.f64 	%fd302, %fd301, %fd297, %fd300;
	ld.global.nc.v2.f64 	{%fd303, %fd304}, [%rd20+16];
	fma.rn.f64 	%fd305, %fd302, %fd297, %fd303;
	fma.rn.f64 	%fd306, %fd305, %fd297, %fd304;
	ld.global.nc.v2.f64 	{%fd307, %fd308}, [%rd20+32];
	fma.rn.f64 	%fd309, %fd306, %fd297, %fd307;
	fma.rn.f64 	%fd310, %fd309, %fd297, %fd308;
	fma.rn.f64 	%fd311, %fd310, %fd487, %fd487;
	fma.rn.f64 	%fd312, %fd310, %fd297, 0d3FF0000000000000;
	selp.f64 	%fd313, %fd312, %fd311, %p22;
	and.b32  	%r71, %r113, 2;
	setp.eq.s32 	%p23, %r71, 0;
	mov.f64 	%fd314, 0d0000000000000000;
	sub.f64 	%fd315, %fd314, %fd313;
	selp.f64 	%fd40, %fd313, %fd315, %p23;
	abs.f64 	%fd41, %fd16;
	setp.neu.f64 	%p24, %fd41, 0d7FF0000000000000;
	@%p24 bra 	$L__BB1_23;
	mov.f64 	%fd321, 0d0000000000000000;
	mul.rn.f64 	%fd489, %fd16, %fd321;
	mov.b32 	%r115, 1;
	bra.uni 	$L__BB1_26;
$L__BB1_23:
	mul.f64 	%fd316, %fd16, 0d3FE45F306DC9C883;
	cvt.rni.s32.f64 	%r114, %fd316;
	cvt.rn.f64.s32 	%fd317, %r114;
	fma.rn.f64 	%fd318, %fd317, 0dBFF921FB54442D18, %fd16;
	fma.rn.f64 	%fd319, %fd317, 0dBC91A62633145C00, %fd318;
	fma.rn.f64 	%fd489, %fd317, 0dB97B839A252049C0, %fd319;
	setp.ltu.f64 	%p25, %fd41, 0d41E0000000000000;
	@%p25 bra 	$L__BB1_25;
	{ // callseq 5, 0
	.param .b64 param0;
	st.param.f64 	[param0], %fd16;
	.param .align 16 .b8 retval0[16];
	call.uni (retval0), 
	__internal_trig_reduction_slowpathd, 
	(
	param0
	);
	ld.param.f64 	%fd489, [retval0];
	ld.param.b32 	%r114, [retval0+8];
	} // callseq 5
$L__BB1_25:
	add.s32 	%r115, %r114, 1;
$L__BB1_26:
	ld.param.u64 	%rd60, [_Z15propagateLineariidddPA3_A2_dPA3_dPdS4_i_param_6];
	mul.f64 	%fd322, %fd26, 0dBFE5555555555555;
	shl.b32 	%r74, %r115, 6;
	cvt.u64.u32 	%rd21, %r74;
	and.b64  	%rd22, %rd21, 64;
	mov.u64 	%rd23, __cudart_sin_cos_coeffs;
	add.s64 	%rd24, %rd23, %rd22;
	mul.rn.f64 	%fd323, %fd489, %fd489;
	and.b32  	%r75, %r115, 1;
	setp.eq.b32 	%p26, %r75, 1;
	selp.f64 	%fd324, 0dBDA8FF8320FD8164, 0d3DE5DB65F9785EBA, %p26;
	ld.global.nc.v2.f64 	{%fd325, %fd326}, [%rd24];
	fma.rn.f64 	%fd327, %fd324, %fd323, %fd325;
	fma.rn.f64 	%fd328, %fd327, %fd323, %fd326;
	ld.global.nc.v2.f64 	{%fd329, %fd330}, [%rd24+16];
	fma.rn.f64 	%fd331, %fd328, %fd323, %fd329;
	fma.rn.f64 	%fd332, %fd331, %fd323, %fd330;
	ld.global.nc.v2.f64 	{%fd333, %fd334}, [%rd24+32];
	fma.rn.f64 	%fd335, %fd332, %fd323, %fd333;
	fma.rn.f64 	%fd336, %fd335, %fd323, %fd334;
	fma.rn.f64 	%fd337, %fd336, %fd489, %fd489;
	fma.rn.f64 	%fd338, %fd336, %fd323, 0d3FF0000000000000;
	selp.f64 	%fd339, %fd338, %fd337, %p26;
	and.b32  	%r76, %r115, 2;
	setp.eq.s32 	%p27, %r76, 0;
	mov.f64 	%fd340, 0d0000000000000000;
	sub.f64 	%fd341, %fd340, %fd339;
	selp.f64 	%fd342, %fd339, %fd341, %p27;
	cvta.to.global.u64 	%rd3, %rd60;
	ld.global.f64 	%fd47, [%rd3];
	div.rn.f64 	%fd343, %fd2, 0dC008000000000000;
	add.f64 	%fd344, %fd47, %fd343;
	fma.rn.f64 	%fd345, %fd322, %fd33, %fd344;
	st.local.f64 	[%rd2], %fd345;
	fma.rn.f64 	%fd346, %fd322, %fd40, %fd344;
	st.local.f64 	[%rd2+8], %fd346;
	fma.rn.f64 	%fd347, %fd322, %fd342, %fd344;
	st.local.f64 	[%rd2+16], %fd347;
	sqrt.rn.f64 	%fd48, %fd4;
	abs.f64 	%fd49, %fd23;
	setp.neu.f64 	%p28, %fd49, 0d7FF0000000000000;
	@%p28 bra 	$L__BB1_28;
	mov.f64 	%fd353, 0d0000000000000000;
	mul.rn.f64 	%fd491, %fd23, %fd353;
	mov.b32 	%r117, 1;
	bra.uni 	$L__BB1_31;
$L__BB1_28:
	mul.f64 	%fd348, %fd23, 0d3FE45F306DC9C883;
	cvt.rni.s32.f64 	%r116, %fd348;
	cvt.rn.f64.s32 	%fd349, %r116;
	fma.rn.f64 	%fd350, %fd349, 0dBFF921FB54442D18, %fd23;
	fma.rn.f64 	%fd351, %fd349, 0dBC91A62633145C00, %fd350;
	fma.rn.f64 	%fd491, %fd349, 0dB97B839A252049C0, %fd351;
	setp.ltu.f64 	%p29, %fd49, 0d41E0000000000000;
	@%p29 bra 	$L__BB1_30;
	{ // callseq 6, 0
	.param .b64 param0;
	st.param.f64 	[param0], %fd23;
	.param .align 16 .b8 retval0[16];
	call.uni (retval0), 
	__internal_trig_reduction_slowpathd, 
	(
	param0
	);
	ld.param.f64 	%fd491, [retval0];
	ld.param.b32 	%r116, [retval0+8];
	} // callseq 6
$L__BB1_30:
	add.s32 	%r117, %r116, 1;
$L__BB1_31:
	shl.b32 	%r79, %r117, 6;
	cvt.u64.u32 	%rd25, %r79;
	and.b64  	%rd26, %rd25, 64;
	mov.u64 	%rd27, __cudart_sin_cos_coeffs;
	add.s64 	%rd28, %rd27, %rd26;
	mul.rn.f64 	%fd354, %fd491, %fd491;
	and.b32  	%r80, %r117, 1;
	setp.eq.b32 	%p30, %r80, 1;
	selp.f64 	%fd355, 0dBDA8FF8320FD8164, 0d3DE5DB65F9785EBA, %p30;
	ld.global.nc.v2.f64 	{%fd356, %fd357}, [%rd28];
	fma.rn.f64 	%fd358, %fd355, %fd354, %fd356;
	fma.rn.f64 	%fd359, %fd358, %fd354, %fd357;
	ld.global.nc.v2.f64 	{%fd360, %fd361}, [%rd28+16];
	fma.rn.f64 	%fd362, %fd359, %fd354, %fd360;
	fma.rn.f64 	%fd363, %fd362, %fd354, %fd361;
	ld.global.nc.v2.f64 	{%fd364, %fd365}, [%rd28+32];
	fma.rn.f64 	%fd366, %fd363, %fd354, %fd364;
	fma.rn.f64 	%fd367, %fd366, %fd354, %fd365;
	fma.rn.f64 	%fd368, %fd367, %fd491, %fd491;
	fma.rn.f64 	%fd369, %fd367, %fd354, 0d3FF0000000000000;
	selp.f64 	%fd370, %fd369, %fd368, %p30;
	and.b32  	%r81, %r117, 2;
	setp.eq.s32 	%p31, %r81, 0;
	mov.f64 	%fd371, 0d0000000000000000;
	sub.f64 	%fd372, %fd371, %fd370;
	selp.f64 	%fd55, %fd370, %fd372, %p31;
	abs.f64 	%fd56, %fd24;
	setp.neu.f64 	%p32, %fd56, 0d7FF0000000000000;
	@%p32 bra 	$L__BB1_33;
	mov.f64 	%fd378, 0d0000000000000000;
	mul.rn.f64 	%fd493, %fd24, %fd378;
	mov.b32 	%r119, 1;
	bra.uni 	$L__BB1_36;
$L__BB1_33:
	mul.f64 	%fd373, %fd24, 0d3FE45F306DC9C883;
	cvt.rni.s32.f64 	%r118, %fd373;
	cvt.rn.f64.s32 	%fd374, %r118;
	fma.rn.f64 	%fd375, %fd374, 0dBFF921FB54442D18, %fd24;
	fma.rn.f64 	%fd376, %fd374, 0dBC91A62633145C00, %fd375;
	fma.rn.f64 	%fd493, %fd374, 0dB97B839A252049C0, %fd376;
	setp.ltu.f64 	%p33, %fd56, 0d41E0000000000000;
	@%p33 bra 	$L__BB1_35;
	{ // callseq 7, 0
	.param .b64 param0;
	st.param.f64 	[param0], %fd24;
	.param .align 16 .b8 retval0[16];
	call.uni (retval0), 
	__internal_trig_reduction_slowpathd, 
	(
	param0
	);
	ld.param.f64 	%fd493, [retval0];
	ld.param.b32 	%r118, [retval0+8];
	} // callseq 7
$L__BB1_35:
	add.s32 	%r119, %r118, 1;
$L__BB1_36:
	shl.b32 	%r84, %r119, 6;
	cvt.u64.u32 	%rd29, %r84;
	and.b64  	%rd30, %rd29, 64;
	mov.u64 	%rd31, __cudart_sin_cos_coeffs;
	add.s64 	%rd32, %rd31, %rd30;
	mul.rn.f64 	%fd379, %fd493, %fd493;
	and.b32  	%r85, %r119, 1;
	setp.eq.b32 	%p34, %r85, 1;
	selp.f64 	%fd380, 0dBDA8FF8320FD8164, 0d3DE5DB65F9785EBA, %p34;
	ld.global.nc.v2.f64 	{%fd381, %fd382}, [%rd32];
	fma.rn.f64 	%fd383, %fd380, %fd379, %fd381;
	fma.rn.f64 	%fd384, %fd383, %fd379, %fd382;
	ld.global.nc.v2.f64 	{%fd385, %fd386}, [%rd32+16];
	fma.rn.f64 	%fd387, %fd384, %fd379, %fd385;
	fma.rn.f64 	%fd388, %fd387, %fd379, %fd386;
	ld.global.nc.v2.f64 	{%fd389, %fd390}, [%rd32+32];
	fma.rn.f64 	%fd391, %fd388, %fd379, %fd389;
	fma.rn.f64 	%fd392, %fd391, %fd379, %fd390;
	fma.rn.f64 	%fd393, %fd392, %fd493, %fd493;
	fma.rn.f64 	%fd394, %fd392, %fd379, 0d3FF0000000000000;
	selp.f64 	%fd395, %fd394, %fd393, %p34;
	and.b32  	%r86, %r119, 2;
	setp.eq.s32 	%p35, %r86, 0;
	mov.f64 	%fd396, 0d0000000000000000;
	sub.f64 	%fd397, %fd396, %fd395;
	selp.f64 	%fd62, %fd395, %fd397, %p35;
	abs.f64 	%fd63, %fd25;
	setp.neu.f64 	%p36, %fd63, 0d7FF0000000000000;
	@%p36 bra 	$L__BB1_38;
	mov.f64 	%fd403, 0d0000000000000000;
	mul.rn.f64 	%fd495, %fd25, %fd403;
	mov.b32 	%r121, 1;
	bra.uni 	$L__BB1_41;
$L__BB1_38:
	mul.f64 	%fd398, %fd25, 0d3FE45F306DC9C883;
	cvt.rni.s32.f64 	%r120, %fd398;
	cvt.rn.f64.s32 	%fd399, %r120;
	fma.rn.f64 	%fd400, %fd399, 0dBFF921FB54442D18, %fd25;
	fma.rn.f64 	%fd401, %fd399, 0dBC91A62633145C00, %fd400;
	fma.rn.f64 	%fd495, %fd399, 0dB97B839A252049C0, %fd401;
	setp.ltu.f64 	%p37, %fd63, 0d41E0000000000000;
	@%p37 bra 	$L__BB1_40;
	{ // callseq 8, 0
	.param .b64 param0;
	st.param.f64 	[param0], %fd25;
	.param .align 16 .b8 retval0[16];
	call.uni (retval0), 
	__internal_trig_reduction_slowpathd, 
	(
	param0
	);
	ld.param.f64 	%fd495, [retval0];
	ld.param.b32 	%r120, [retval0+8];
	} // callseq 8
$L__BB1_40:
	add.s32 	%r121, %r120, 1;
$L__BB1_41:
	ld.param.f64 	%fd477, [_Z15propagateLineariidddPA3_A2_dPA3_dPdS4_i_param_2];
	mul.f64 	%fd404, %fd48, 0dBFE5555555555555;
	shl.b32 	%r89, %r121, 6;
	cvt.u64.u32 	%rd33, %r89;
	and.b64  	%rd34, %rd33, 64;
	mov.u64 	%rd35, __cudart_sin_cos_coeffs;
	add.s64 	%rd36, %rd35, %rd34;
	mul.rn.f64 	%fd405, %fd495, %fd495;
	and.b32  	%r90, %r121, 1;
	setp.eq.b32 	%p38, %r90, 1;
	selp.f64 	%fd406, 0dBDA8FF8320FD8164, 0d3DE5DB65F9785EBA, %p38;
	ld.global.nc.v2.f64 	{%fd407, %fd408}, [%rd36];
	fma.rn.f64 	%fd409, %fd406, %fd405, %fd407;
	fma.rn.f64 	%fd410, %fd409, %fd405, %fd408;
	ld.global.nc.v2.f64 	{%fd411, %fd412}, [%rd36+16];
	fma.rn.f64 	%fd413, %fd410, %fd405, %fd411;
	fma.rn.f64 	%fd414, %fd413, %fd405, %fd412;
	ld.global.nc.v2.f64 	{%fd415, %fd416}, [%rd36+32];
	fma.rn.f64 	%fd417, %fd414, %fd405, %fd415;
	fma.rn.f64 	%fd418, %fd417, %fd405, %fd416;
	fma.rn.f64 	%fd419, %fd418, %fd495, %fd495;
	fma.rn.f64 	%fd420, %fd418, %fd405, 0d3FF0000000000000;
	selp.f64 	%fd421, %fd420, %fd419, %p38;
	and.b32  	%r91, %r121, 2;
	setp.eq.s32 	%p39, %r91, 0;
	mov.f64 	%fd422, 0d0000000000000000;
	sub.f64 	%fd423, %fd422, %fd421;
	selp.f64 	%fd424, %fd421, %fd423, %p39;
	div.rn.f64 	%fd425, %fd3, 0dC008000000000000;
	add.f64 	%fd426, %fd47, %fd425;
	fma.rn.f64 	%fd427, %fd404, %fd55, %fd426;
	fma.rn.f64 	%fd428, %fd404, %fd62, %fd426;
	fma.rn.f64 	%fd429, %fd404, %fd424, %fd426;
	sub.f64 	%fd430, %fd47, %fd427;
	abs.f64 	%fd431, %fd430;
	sub.f64 	%fd432, %fd47, %fd428;
	abs.f64 	%fd433, %fd432;
	setp.lt.f64 	%p40, %fd433, %fd431;
	selp.f64 	%fd434, %fd433, %fd431, %p40;
	sub.f64 	%fd435, %fd47, %fd429;
	abs.f64 	%fd436, %fd435;
	setp.lt.f64 	%p41, %fd436, %fd434;
	selp.u64 	%rd37, 1, 0, %p40;
	selp.b64 	%rd38, 2, %rd37, %p41;
	shl.b64 	%rd39, %rd38, 3;
	add.s64 	%rd40, %rd2, %rd39;
	ld.local.f64 	%fd437, [%rd40];
	ld.global.f64 	%fd438, [%rd3+24];
	sub.f64 	%fd439, %fd438, %fd427;
	abs.f64 	%fd440, %fd439;
	sub.f64 	%fd441, %fd438, %fd428;
	abs.f64 	%fd442, %fd441;
	setp.lt.f64 	%p42, %fd442, %fd440;
	selp.f64 	%fd443, %fd442, %fd440, %p42;
	sub.f64 	%fd444, %fd438, %fd429;
	abs.f64 	%fd445, %fd444;
	setp.lt.f64 	%p43, %fd445, %fd443;
	selp.u64 	%rd41, 1, 0, %p42;
	selp.b64 	%rd42, 2, %rd41, %p43;
	shl.b64 	%rd43, %rd42, 3;
	add.s64 	%rd44, %rd2, %rd43;
	ld.local.f64 	%fd446, [%rd44];
	ld.global.f64 	%fd447, [%rd3+48];
	sub.f64 	%fd448, %fd447, %fd427;
	abs.f64 	%fd449, %fd448;
	sub.f64 	%fd450, %fd447, %fd428;
	abs.f64 	%fd451, %fd450;
	setp.lt.f64 	%p44, %fd451, %fd449;
	selp.f64 	%fd452, %fd451, %fd449, %p44;
	sub.f64 	%fd453, %fd447, %fd429;
	abs.f64 	%fd454, %fd453;
	setp.lt.f64 	%p45, %fd454, %fd452;
	selp.u64 	%rd45, 1, 0, %p44;
	selp.b64 	%rd46, 2, %rd45, %p45;
	shl.b64 	%rd47, %rd46, 3;
	add.s64 	%rd48, %rd2, %rd47;
	ld.local.f64 	%fd455, [%rd48];
	sub.f64 	%fd456, %fd437, %fd47;
	sub.f64 	%fd69, %fd446, %fd47;
	sub.f64 	%fd70, %fd455, %fd47;
	mul.f64 	%fd457, %fd456, 0dC00445A1CAC08312;
	mul.f64 	%fd458, %fd477, %fd457;
	div.rn.f64 	%fd71, %fd458, %fd1;
	abs.f64 	%fd72, %fd71;
	setp.eq.f64 	%p46, %fd72, 0d7FF0000000000000;
	@%p46 bra 	$L__BB1_46;
	setp.ltu.f64 	%p47, %fd72, 0d41E0000000000000;
	@%p47 bra 	$L__BB1_44;
	{ // callseq 9, 0
	.param .b64 param0;
	st.param.f64 	[param0], %fd71;
	.param .align 16 .b8 retval0[16];
	call.uni (retval0), 
	__internal_trig_reduction_slowpathd, 
	(
	param0
	);
	ld.param.f64 	%fd459, [retval0];
	ld.param.b32 	%r92, [retval0+8];
	} // callseq 9
$L__BB1_44:
	setp.ltu.f64 	%p48, %fd72, 0d41E0000000000000;
	@%p48 bra 	$L__BB1_46;
	{ // callseq 10, 0
	.param .b64 param0;
	st.param.f64 	[param0], %fd71;
	.param .align 16 .b8 retval0[16];
	call.uni (retval0), 
	__internal_trig_reduction_slowpathd, 
	(
	param0
	);
	ld.param.f64 	%fd461, [retval0];
	ld.param.b32 	%r94, [retval0+8];
	} // callseq 10
$L__BB1_46:
	ld.param.f64 	%fd478, [_Z15propagateLineariidddPA3_A2_dPA3_dPdS4_i_param_2];
	mul.f64 	%fd463, %fd69, 0dC00445A1CAC08312;
	mul.f64 	%fd464, %fd478, %fd463;
	div.rn.f64 	%fd73, %fd464, %fd1;
	abs.f64 	%fd74, %fd73;
	setp.eq.f64 	%p49, %fd74, 0d7FF0000000000000;
	@%p49 bra 	$L__BB1_51;
	setp.ltu.f64 	%p50, %fd74, 0d41E0000000000000;
	@%p50 bra 	$L__BB1_49;
	{ // callseq 11, 0
	.param .b64 param0;
	st.param.f64 	[param0], %fd73;
	.param .align 16 .b8 retval0[16];
	call.uni (retval0), 
	__internal_trig_reduction_slowpathd, 
	(
	param0
	);
	ld.param.f64 	%fd465, [retval0];
	ld.param.b32 	%r96, [retval0+8];
	} // callseq 11
$L__BB1_49:
	setp.ltu.f64 	%p51, %fd74, 0d41E0000000000000;
	@%p51 bra 	$L__BB1_51;
	{ // callseq 12, 0
	.param .b64 param0;
	st.param.f64 	[param0], %fd73;
	.param .align 16 .b8 retval0[16];
	call.uni (retval0), 
	__internal_trig_reduction_slowpathd, 
	(
	param0
	);
	ld.param.f64 	%fd467, [retval0];
	ld.param.b32 	%r98, [retval0+8];
	} // callseq 12
$L__BB1_51:
	ld.param.f64 	%fd479, [_Z15propagateLineariidddPA3_A2_dPA3_dPdS4_i_param_2];
	mul.f64 	%fd469, %fd70, 0dC00445A1CAC08312;
	mul.f64 	%fd470, %fd479, %fd469;
	div.rn.f64 	%fd471, %fd470, %fd1;
	add.f64 	%fd75, %fd471, 0d0000000000000000;
	abs.f64 	%fd76, %fd75;
	setp.eq.f64 	%p52, %fd76, 0d7FF0000000000000;
	@%p52 bra 	$L__BB1_56;
	setp.ltu.f64 	%p53, %fd76, 0d41E0000000000000;
	@%p53 bra 	$L__BB1_54;
	{ // callseq 13, 0
	.param .b64 param0;
	st.param.f64 	[param0], %fd75;
	.param .align 16 .b8 retval0[16];
	call.uni (retval0), 
	__internal_trig_reduction_slowpathd, 
	(
	param0
	);
	ld.param.f64 	%fd472, [retval0];
	ld.param.b32 	%r100, [retval0+8];
	} // callseq 13
$L__BB1_54:
	setp.ltu.f64 	%p54, %fd76, 0d41E0000000000000;
	@%p54 bra 	$L__BB1_56;
	{ // callseq 14, 0
	.param .b64 param0;
	st.param.f64 	[param0], %fd75;
	.param .align 16 .b8 retval0[16];
	call.uni (retval0), 
	__internal_trig_reduction_slowpathd, 
	(
	param0
	);
	ld.param.f64 	%fd474, [retval0];
	ld.param.b32 	%r102, [retval0+8];
	} // callseq 14
$L__BB1_56:
	mov.b32 	%r122, 0;
$L__BB1_57:
	add.s32 	%r122, %r122, 1;
	setp.ne.s32 	%p55, %r122, 3;
	@%p55 bra 	$L__BB1_57;
	ld.param.u64 	%rd62, [_Z15propagateLineariidddPA3_A2_dPA3_dPdS4_i_param_8];
	ld.param.u32 	%r109, [_Z15propagateLineariidddPA3_A2_dPA3_dPdS4_i_param_1];
	ld.param.u32 	%r108, [_Z15propagateLineariidddPA3_A2_dPA3_dPdS4_i_param_0];
	add.u64 	%rd50, %SPL, 24;
	mov.b64 	%rd51, 9221120237041090560;
	st.local.u64 	[%rd50], %rd51;
	st.local.u64 	[%rd50+8], %rd51;
	st.local.u64 	[%rd50+16], %rd51;
	st.local.u64 	[%rd50+24], %rd51;
	st.local.u64 	[%rd50+32], %rd51;
	st.local.u64 	[%rd50+40], %rd51;
	st.local.u64 	[%rd50+48], %rd51;
	st.local.u64 	[%rd50+56], %rd51;
	st.local.u64 	[%rd50+64], %rd51;
	abs.s32 	%r105, %r108;
	abs.s32 	%r106, %r109;
	mul.wide.s32 	%rd52, %r105, 24;
	add.s64 	%rd53, %rd50, %rd52;
	mul.wide.s32 	%rd54, %r106, 8;
	add.s64 	%rd55, %rd53, %rd54;
	ld.local.f64 	%fd476, [%rd55+-32];
	cvta.to.global.u64 	%rd56, %rd62;
	mul.wide.s32 	%rd57, %r1, 8;
	add.s64 	%rd58, %rd56, %rd57;
	st.global.f64 	[%rd58], %fd476;
$L__BB1_59:
	ret;

}
.func  (.param .align 16 .b8 func_retval0[16]) __internal_trig_reduction_slowpathd(
	.param .b64 __internal_trig_reduction_slowpathd_param_0
)
{
	.local .align 8 .b8 	__local_depot2[40];
	.reg .b64 	%SP;
	.reg .b64 	%SPL;
	.reg .pred 	%p<10>;
	.reg .b32 	%r<47>;
	.reg .b64 	%rd<74>;
	.reg .b64 	%fd<5>;

	mov.u64 	%SPL, __local_depot2;
	ld.param.f64 	%fd4, [__internal_trig_reduction_slowpathd_param_0];
	add.u64 	%rd1, %SPL, 0;
	{
	.reg .b32 %temp; 
	mov.b64 	{%temp, %r1}, %fd4;
	}
	shr.u32 	%r2, %r1, 20;
	and.b32  	%r3, %r2, 2047;
	setp.eq.s32 	%p1, %r3, 2047;
	mov.b32 	%r46, 0;
	@%p1 bra 	$L__BB2_9;
	add.s32 	%r20, %r3, -1024;
	mov.b64 	%rd20, %fd4;
	shl.b64 	%rd2, %rd20, 11;
	shr.u32 	%r4, %r20, 6;
	sub.s32 	%r45, 15, %r4;
	sub.s32 	%r21, 19, %r4;
	setp.lt.u32 	%p2, %r20, 128;
	selp.b32 	%r6, 18, %r21, %p2;
	setp.ge.s32 	%p3, %r45, %r6;
	mov.b64 	%rd70, 0;
	@%p3 bra 	$L__BB2_4;
	add.s32 	%r23, %r6, %r4;
	neg.s32 	%r43, %r23;
	or.b64  	%rd3, %rd2, -9223372036854775808;
	mov.b64 	%rd70, 0;
	mov.b32 	%r42, 0;
	mov.u64 	%rd25, __cudart_i2opi_d;
	mov.u32 	%r44, %r45;
$L__BB2_3:
	.pragma "nounroll";
	mul.wide.s32 	%rd22, %r42, 8;
	add.s64 	%rd23, %rd1, %rd22;
	mul.wide.s32 	%rd24, %r44, 8;
	add.s64 	%rd26, %rd25, %rd24;
	ld.global.nc.u64 	%rd27, [%rd26];
	{
	.reg .u32 %r0, %r1, %r2, %r3, %alo, %ahi, %blo, %bhi, %clo, %chi;
	mov.b64 	{%alo,%ahi}, %rd27;
	mov.b64 	{%blo,%bhi}, %rd3;
	mov.b64 	{%clo,%chi}, %rd70;
	mad.lo.cc.u32 	%r0, %alo, %blo, %clo;
	madc.hi.cc.u32 	%r1, %alo, %blo, %chi;
	madc.hi.u32 	%r2, %alo, %bhi, 0;
	mad.lo.cc.u32 	%r1, %alo, %bhi, %r1;
	madc.hi.cc.u32 	%r2, %ahi, %blo, %r2;
	madc.hi.u32 	%r3, %ahi, %bhi, 0;
	mad.lo.cc.u32 	%r1, %ahi, %blo, %r1;
	madc.lo.cc.u32 	%r2, %ahi, %bhi, %r2;
	addc.u32 	%r3, %r3, 0;
	mov.b64 	%rd28, {%r0,%r1};
	mov.b64 	%rd70, {%r2,%r3};
	}
	st.local.u64 	[%rd23], %rd28;
	add.s32 	%r44, %r44, 1;
	add.s32 	%r43, %r43, 1;
	add.s32 	%r42, %r42, 1;
	setp.ne.s32 	%p4, %r43, -15;
	mov.u32 	%r45, %r6;
	@%p4 bra 	$L__BB2_3;
$L__BB2_4:
	cvt.s64.s32 	%rd29, %r45;
	cvt.u64.u32 	%rd30, %r4;
	add.s64 	%rd31, %rd30, %rd29;
	shl.b64 	%rd32, %rd31, 3;
	add.s64 	%rd33, %rd1, %rd32;
	st.local.u64 	[%rd33+-120], %rd70;
	and.b32  	%r15, %r2, 63;
	ld.local.u64 	%rd72, [%rd1+16];
	ld.local.u64 	%rd71, [%rd1+24];
	setp.eq.s32 	%p5, %r15, 0;
	@%p5 bra 	$L__BB2_6;
	shl.b64 	%rd34, %rd71, %r15;
	shr.u64 	%rd35, %rd72, 1;
	xor.b32  	%r24, %r15, 63;
	shr.u64 	%rd36, %rd35, %r24;
	or.b64  	%rd71, %rd34, %rd36;
	ld.local.u64 	%rd37, [%rd1+8];
	shl.b64 	%rd38, %rd72, %r15;
	shr.u64 	%rd39, %rd37, 1;
	shr.u64 	%rd40, %rd39, %r24;
	or.b64  	%rd72, %rd38, %rd40;
$L__BB2_6:
	and.b32  	%r25, %r1, -2147483648;
	shr.u64 	%rd41, %rd71, 62;
	cvt.u32.u64 	%r26, %rd41;
	mov.b64 	{%r27, %r28}, %rd71;
	mov.b64 	{%r29, %r30}, %rd72;
	shf.l.wrap.b32 	%r31, %r30, %r27, 2;
	shf.l.wrap.b32 	%r32, %r27, %r28, 2;
	mov.b64 	%rd42, {%r31, %r32};
	shl.b64 	%rd43, %rd72, 2;
	shr.u64 	%rd44, %rd42, 63;
	cvt.u32.u64 	%r33, %rd44;
	add.s32 	%r34, %r33, %r26;
	setp.eq.s32 	%p6, %r25, 0;
	neg.s32 	%r35, %r34;
	selp.b32 	%r46, %r34, %r35, %p6;
	setp.gt.s64 	%p7, %rd42, -1;
	mov.b64 	%rd45, 0;
	{
	.reg .u32 %r0, %r1, %r2, %r3, %a0, %a1, %a2, %a3, %b0, %b1, %b2, %b3;
	mov.b64 	{%a0,%a1}, %rd45;
	mov.b64 	{%a2,%a3}, %rd45;
	mov.b64 	{%b0,%b1}, %rd43;
	mov.b64 	{%b2,%b3}, %rd42;
	sub.cc.u32 	%r0, %a0, %b0;
	subc.cc.u32 	%r1, %a1, %b1;
	subc.cc.u32 	%r2, %a2, %b2;
	subc.u32 	%r3, %a3, %b3;
	mov.b64 	%rd46, {%r0,%r1};
	mov.b64 	%rd47, {%r2,%r3};
	}
	xor.b32  	%r36, %r25, -2147483648;
	selp.b64 	%rd73, %rd42, %rd47, %p7;
	selp.b64 	%rd14, %rd43, %rd46, %p7;
	selp.b32 	%r17, %r25, %r36, %p7;
	clz.b64 	%r37, %rd73;
	cvt.u64.u32 	%rd15, %r37;
	setp.eq.s32 	%p8, %r37, 0;
	@%p8 bra 	$L__BB2_8;
	cvt.u32.u64 	%r38, %rd15;
	and.b32  	%r39, %r38, 63;
	shl.b64 	%rd48, %rd73, %r39;
	shr.u64 	%rd49, %rd14, 1;
	not.b32 	%r40, %r38;
	and.b32  	%r41, %r40, 63;
	shr.u64 	%rd50, %rd49, %r41;
	or.b64  	%rd73, %rd48, %rd50;
$L__BB2_8:
	mov.b64 	%rd51, -3958705157555305931;
	{
	.reg .u32 %r0, %r1, %r2, %r3, %alo, %ahi, %blo, %bhi;
	mov.b64 	{%alo,%ahi}, %rd73;
	mov.b64 	{%blo,%bhi}, %rd51;
	mul.lo.u32 	%r0, %alo, %blo;
	mul.hi.u32 	%r1, %alo, %blo;
	mad.lo.cc.u32 	%r1, %alo, %bhi, %r1;
	madc.hi.u32 	%r2, %alo, %bhi, 0;
	mad.lo.cc.u32 	%r1, %ahi, %blo, %r1;
	madc.hi.cc.u32 	%r2, %ahi, %blo, %r2;
	madc.hi.u32 	%r3, %ahi, %bhi, 0;
	mad.lo.cc.u32 	%r2, %ahi, %bhi, %r2;
	addc.u32 	%r3, %r3, 0;
	mov.b64 	%rd52, {%r0,%r1};
	mov.b64 	%rd53, {%r2,%r3};
	}
	setp.gt.s64 	%p9, %rd53, 0;
	{
	.reg .u32 %r0, %r1, %r2, %r3, %a0, %a1, %a2, %a3, %b0, %b1, %b2, %b3;
	mov.b64 	{%a0,%a1}, %rd52;
	mov.b64 	{%a2,%a3}, %rd53;
	mov.b64 	{%b0,%b1}, %rd52;
	mov.b64 	{%b2,%b3}, %rd53;
	add.cc.u32 	%r0, %a0, %b0;
	addc.cc.u32 	%r1, %a1, %b1;
	addc.cc.u32 	%r2, %a2, %b2;
	addc.u32 	%r3, %a3, %b3;
	mov.b64 	%rd54, {%r0,%r1};
	mov.b64 	%rd55, {%r2,%r3};
	}
	selp.b64 	%rd56, %rd55, %rd53, %p9;
	selp.s64 	%rd57, -1, 0, %p9;
	sub.s64 	%rd58, %rd57, %rd15;
	cvt.u64.u32 	%rd59, %r17;
	shl.b64 	%rd60, %rd59, 32;
	add.s64 	%rd61, %rd56, 1;
	shr.u64 	%rd62, %rd61, 10;
	add.s64 	%rd63, %rd62, 1;
	shr.u64 	%rd64, %rd63, 1;
	shl.b64 	%rd65, %rd58, 52;
	add.s64 	%rd66, %rd65, %rd64;
	add.s64 	%rd67, %rd66, 4602678819172646912;
	or.b64  	%rd68, %rd67, %rd60;
	mov.b64 	%fd4, %rd68;
$L__BB2_9:
	st.param.f64 	[func_retval0], %fd4;
	st.param.b32 	[func_retval0+8], %r46;
	ret;

}


// ===== COMPILED SASS (sm_100) =====

	.target	sm_100

	.elftype	@"ET_EXEC"


//--------------------- .note.nv.tkinfo           --------------------------
	.section	.note.nv.tkinfo,"",@"SHT_NOTE"
	.sectionflags	@"SHF_NOTE_NV_TKINFO"
	.tkinfo
        /*0018*/ 	.word	0x00000002
        /*0030*/ 	.string	""
        /*0030*/ 	.string	"ptxas"
        /*0030*/ 	.string	"Cuda compilation tools, release 13.0, V13.0.88"
        /*0030*/ 	.string	"Build cuda_13.0.r13.0/compiler.36424714_0"
        /*0030*/ 	.string	"-arch sm_100 -m 64 "



//--------------------- .note.nv.cuinfo           --------------------------
	.section	.note.nv.cuinfo,"",@"SHT_NOTE"
	.sectionflags	@"SHF_NOTE_NV_CUINFO"
        /*0018*/ 	.short	0x0002
        /*001a*/ 	.short	0x0064
        /*001c*/ 	.short	0x0082
	.zero		2


//--------------------- .nv.info                  --------------------------
	.section	.nv.info,"",@"SHT_CUDA_INFO"
	.align	4


	//----- nvinfo : EIATTR_REGCOUNT
	.align		4
        /*0000*/ 	.byte	0x04, 0x2f
        /*0002*/ 	.short	(.L_3 - .L_2)
	.align		4
.L_2:
        /*0004*/ 	.word	index@(_Z22get_vacuum_probabilityPA3_A2_diiPdidS2_dd)
        /*0008*/ 	.word	0x00000028


	//----- nvinfo : EIATTR_FRAME_SIZE
	.align		4
.L_3:
        /*000c*/ 	.byte	0x04, 0x11
        /*000e*/ 	.short	(.L_5 - .L_4)
	.align		4
.L_4:
        /*0010*/ 	.word	index@($_Z22get_vacuum_probabilityPA3_A2_diiPdidS2_dd$__internal_trig_reduction_slowpathd)
        /*0014*/ 	.word	0x00000070


	//----- nvinfo : EIATTR_FRAME_SIZE
	.align		4
.L_5:
        /*0018*/ 	.byte	0x04, 0x11
        /*001a*/ 	.short	(.L_7 - .L_6)
	.align		4
.L_6:
        /*001c*/ 	.word	index@($__internal_2_$__cuda_sm20_div_rn_f64_full)
        /*0020*/ 	.word	0x00000070


	//----- nvinfo : EIATTR_FRAME_SIZE
	.align		4
.L_7:
        /*0024*/ 	.byte	0x04, 0x11
        /*0026*/ 	.short	(.L_9 - .L_8)
	.align		4
.L_8:
        /*0028*/ 	.word	index@(_Z22get_vacuum_probabilityPA3_A2_diiPdidS2_dd)
        /*002c*/ 	.word	0x00000070


	//----- nvinfo : EIATTR_REGCOUNT
	.align		4
.L_9:
        /*0030*/ 	.byte	0x04, 0x2f
        /*0032*/ 	.short	(.L_11 - .L_10)
	.align		4
.L_10:
        /*0034*/ 	.word	index@(_Z15propagateLineariidddPA3_A2_dPA3_dPdS4_i)
        /*0038*/ 	.word	0x00000030


	//----- nvinfo : EIATTR_FRAME_SIZE
	.align		4
.L_11:
        /*003c*/ 	.byte	0x04, 0x11
        /*003e*/ 	.short	(.L_13 - .L_12)
	.align		4
.L_12:
        /*0040*/ 	.word	index@($_Z15propagateLineariidddPA3_A2_dPA3_dPdS4_i$__internal_trig_reduction_slowpathd)
        /*0044*/ 	.word	0x00000088


	//----- nvinfo : EIATTR_FRAME_SIZE
	.align		4
.L_13:
        /*0048*/ 	.byte	0x04, 0x11
        /*004a*/ 	.short	(.L_15 - .L_14)
	.align		4
.L_14:
        /*004c*/ 	.word	index@($__internal_1_$__cuda_sm20_dsqrt_rn_f64_mediumpath_v1)
        /*0050*/ 	.word	0x00000088


	//----- nvinfo : EIATTR_FRAME_SIZE
	.align		4
.L_15:
        /*0054*/ 	.byte	0x04, 0x11
        /*0056*/ 	.short	(.L_17 - .L_16)
	.align		4
.L_16:
        /*0058*/ 	.word	index@($__internal_0_$__cuda_sm20_div_rn_f64_full)
        /*005c*/ 	.word	0x00000088


	//----- nvinfo : EIATTR_FRAME_SIZE
	.align		4
.L_17:
        /*0060*/ 	.byte	0x04, 0x11
        /*0062*/ 	.short	(.L_19 - .L_18)
	.align		4
.L_18:
        /*0064*/ 	.word	index@(_Z15propagateLineariidddPA3_A2_dPA3_dPdS4_i)
        /*0068*/ 	.word	0x00000088


	//----- nvinfo : EIATTR_MIN_STACK_SIZE
	.align		4
.L_19:
        /*006c*/ 	.byte	0x04, 0x12
        /*006e*/ 	.short	(.L_21 - .L_20)
	.align		4
.L_20:
        /*0070*/ 	.word	index@(_Z15propagateLineariidddPA3_A2_dPA3_dPdS4_i)
        /*0074*/ 	.word	0x00000088


	//----- nvinfo : EIATTR_MIN_STACK_SIZE
	.align		4
.L_21:
        /*0078*/ 	.byte	0x04, 0x12
        /*007a*/ 	.short	(.L_23 - .L_22)
	.align		4
.L_22:
        /*007c*/ 	.word	index@(_Z22get_vacuum_probabilityPA3_A2_diiPdidS2_dd)
        /*0080*/ 	.word	0x00000070
.L_23:


//--------------------- .nv.compat                --------------------------
	.section	.nv.compat,"",@"SHT_CUDA_COMPAT_INFO"
	.align	4
        /*0000*/ 	.byte	0x02, 0x09, 0x00, 0x00, 0x02, 0x02, 0x01, 0x00, 0x02, 0x05, 0x05, 0x00, 0x03, 0x07, 0x01, 0x01
        /*0010*/ 	.byte	0x02, 0x03, 0x00, 0x00, 0x02, 0x06, 0x01, 0x00, 0x04, 0x0b, 0x08, 0x00, 0x01, 0x00, 0x00, 0x00
        /*0020*/ 	.byte	0x00, 0x00, 0x00, 0x00


//--------------------- .nv.info._Z15propagateLineariidddPA3_A2_dPA3_dPdS4_i --------------------------
	.section	.nv.info._Z15propagateLineariidddPA3_A2_dPA3_dPdS4_i,"",@"SHT_CUDA_INFO"
	.sectionflags	@""
	.align	4


	//----- nvinfo : EIATTR_CUDA_API_VERSION
	.align		4
        /*0000*/ 	.byte	0x04, 0x37
        /*0002*/ 	.short	(.L_25 - .L_24)
.L_24:
        /*0004*/ 	.word	0x00000082


	//----- nvinfo : EIATTR_KPARAM_INFO
	.align		4
.L_25:
        /*0008*/ 	.byte	0x04, 0x17
        /*000a*/ 	.short	(.L_27 - .L_26)
.L_26:
        /*000c*/ 	.word	0x00000000
        /*0010*/ 	.short	0x0009
        /*0012*/ 	.short	0x0040
        /*0014*/ 	.byte	0x00, 0xf0, 0x11, 0x00


	//----- nvinfo : EIATTR_KPARAM_INFO
	.align		4
.L_27:
        /*0018*/ 	.byte	0x04, 0x17
        /*001a*/ 	.short	(.L_29 - .L_28)
.L_28:
        /*001c*/ 	.word	0x00000000
        /*0020*/ 	.short	0x0008
        /*0022*/ 	.short	0x0038
        /*0024*/ 	.byte	0x00, 0xf5, 0x21, 0x00


	//----- nvinfo : EIATTR_KPARAM_INFO
	.align		4
.L_29:
        /*0028*/ 	.byte	0x04, 0x17
        /*002a*/ 	.short	(.L_31 - .L_30)
.L_30:
        /*002c*/ 	.word	0x00000000
        /*0030*/ 	.short	0x0007
        /*0032*/ 	.short	0x0030
        /*0034*/ 	.byte	0x00, 0xf5, 0x21, 0x00


	//----- nvinfo : EIATTR_KPARAM_INFO
	.align		4
.L_31:
        /*0038*/ 	.byte	0x04, 0x17
        /*003a*/ 	.short	(.L_33 - .L_32)
.L_32:
        /*003c*/ 	.word	0x00000000
        /*0040*/ 	.short	0x0006
        /*0042*/ 	.short	0x0028
        /*0044*/ 	.byte	0x00, 0xf5, 0x21, 0x00


	//----- nvinfo : EIATTR_KPARAM_INFO
	.align		4
.L_33:
        /*0048*/ 	.byte	0x04, 0x17
        /*004a*/ 	.short	(.L_35 - .L_34)
.L_34:
        /*004c*/ 	.word	0x00000000
        /*0050*/ 	.short	0x0005
        /*0052*/ 	.short	0x0020
        /*0054*/ 	.byte	0x00, 0xf5, 0x21, 0x00


	//----- nvinfo : EIATTR_KPARAM_INFO
	.align		4
.L_35:
        /*0058*/ 	.byte	0x04, 0x17
        /*005a*/ 	.short	(.L_37 - .L_36)
.L_36:
        /*005c*/ 	.word	0x00000000
        /*0060*/ 	.short	0x0004
        /*0062*/ 	.short	0x0018
        /*0064*/ 	.byte	0x00, 0xf0, 0x21, 0x00


	//----- nvinfo : EIATTR_KPARAM_INFO
	.align		4
.L_37:
        /*0068*/ 	.byte	0x04, 0x17
        /*006a*/ 	.short	(.L_39 - .L_38)
.L_38:
        /*006c*/ 	.word	0x00000000
        /*0070*/ 	.short	0x0003
        /*0072*/ 	.short	0x0010
        /*0074*/ 	.byte	0x00, 0xf0, 0x21, 0x00


	//----- nvinfo : EIATTR_KPARAM_INFO
	.align		4
.L_39:
        /*0078*/ 	.byte	0x04, 0x17
        /*007a*/ 	.short	(.L_41 - .L_40)
.L_40:
        /*007c*/ 	.word	0x00000000
        /*0080*/ 	.short	0x0002
        /*0082*/ 	.short	0x0008
        /*0084*/ 	.byte	0x00, 0xf0, 0x21, 0x00


	//----- nvinfo : EIATTR_KPARAM_INFO
	.align		4
.L_41:
        /*0088*/ 	.byte	0x04, 0x17
        /*008a*/ 	.short	(.L_43 - .L_42)
.L_42:
        /*008c*/ 	.word	0x00000000
        /*0090*/ 	.short	0x0001
        /*0092*/ 	.short	0x0004
        /*0094*/ 	.byte	0x00, 0xf0, 0x11, 0x00


	//----- nvinfo : EIATTR_KPARAM_INFO
	.align		4
.L_43:
        /*0098*/ 	.byte	0x04, 0x17
        /*009a*/ 	.short	(.L_45 - .L_44)
.L_44:
        /*009c*/ 	.word	0x00000000
        /*00a0*/ 	.short	0x0000
        /*00a2*/ 	.short	0x0000
        /*00a4*/ 	.byte	0x00, 0xf0, 0x11, 0x00


	//----- nvinfo : EIATTR_SPARSE_MMA_MASK
	.align		4
.L_45:
        /*00a8*/ 	.byte	0x03, 0x50
        /*00aa*/ 	.short	0x0000


	//----- nvinfo : EIATTR_MAXREG_COUNT
	.align		4
        /*00ac*/ 	.byte	0x03, 0x1b
        /*00ae*/ 	.short	0x00ff


	//----- nvinfo : EIATTR_MERCURY_ISA_VERSION
	.align		4
        /*00b0*/ 	.byte	0x03, 0x5f
        /*00b2*/ 	.short	0x0101


	//----- nvinfo : EIATTR_VRC_CTA_INIT_COUNT
	.align		4
        /*00b4*/ 	.byte	0x02, 0x4a
	.zero		1
	.zero		1


	//----- nvinfo : EIATTR_EXIT_INSTR_OFFSETS
	.align		4
        /*00b8*/ 	.byte	0x04, 0x1c
        /*00ba*/ 	.short	(.L_47 - .L_46)


	//   ....[0]....
.L_46:
        /*00bc*/ 	.word	0x00000080


	//   ....[1]....
        /*00c0*/ 	.word	0x00004c40


	//----- nvinfo : EIATTR_CRS_STACK_SIZE
	.align		4
.L_47:
        /*00c4*/ 	.byte	0x04, 0x1e
        /*00c6*/ 	.short	(.L_49 - .L_48)
.L_48:
        /*00c8*/ 	.word	0x00000000


	//----- nvinfo : EIATTR_CBANK_PARAM_SIZE
	.align		4
.L_49:
        /*00cc*/ 	.byte	0x03, 0x19
        /*00ce*/ 	.short	0x0044


	//----- nvinfo : EIATTR_PARAM_CBANK
	.align		4
        /*00d0*/ 	.byte	0x04, 0x0a
        /*00d2*/ 	.short	(.L_51 - .L_50)
	.align		4
.L_50:
        /*00d4*/ 	.word	index@(.nv.constant0._Z15propagateLineariidddPA3_A2_dPA3_dPdS4_i)
        /*00d8*/ 	.short	0x0380
        /*00da*/ 	.short	0x0044


	//----- nvinfo : EIATTR_SW_WAR
	.align		4
.L_51:
        /*00dc*/ 	.byte	0x04, 0x36
        /*00de*/ 	.short	(.L_53 - .L_52)
.L_52:
        /*00e0*/ 	.word	0x00000008
.L_53:


//--------------------- .nv.info._Z22get_vacuum_probabilityPA3_A2_diiPdidS2_dd --------------------------
	.section	.nv.info._Z22get_vacuum_probabilityPA3_A2_diiPdidS2_dd,"",@"SHT_CUDA_INFO"
	.sectionflags	@""
	.align	4


	//----- nvinfo : EIATTR_CUDA_API_VERSION
	.align		4
        /*0000*/ 	.byte	0x04, 0x37
        /*0002*/ 	.short	(.L_55 - .L_54)
.L_54:
        /*0004*/ 	.word	0x00000082


	//----- nvinfo : EIATTR_KPARAM_INFO
	.align		4
.L_55:
        /*0008*/ 	.byte	0x04, 0x17
        /*000a*/ 	.short	(.L_57 - .L_56)
.L_56:
        /*000c*/ 	.word	0x00000000
        /*0010*/ 	.short	0x0008
        /*0012*/ 	.short	0x0038
        /*0014*/ 	.byte	0x00, 0xf0, 0x21, 0x00


	//----- nvinfo : EIATTR_KPARAM_INFO
	.align		4
.L_57:
        /*0018*/ 	.byte	0x04, 0x17
        /*001a*/ 	.short	(.L_59 - .L_58)
.L_58:
        /*001c*/ 	.word	0x00000000
        /*0020*/ 	.short	0x0007
        /*0022*/ 	.short	0x0030
        /*0024*/ 	.byte	0x00, 0xf0, 0x21, 0x00


	//----- nvinfo : EIATTR_KPARAM_INFO
	.align		4
.L_59:
        /*0028*/ 	.byte	0x04, 0x17
        /*002a*/ 	.short	(.L_61 - .L_60)
.L_60:
        /*002c*/ 	.word	0x00000000
        /*0030*/ 	.short	0x0006
        /*0032*/ 	.short	0x0028
        /*0034*/ 	.byte	0x00, 0xf5, 0x21, 0x00


	//----- nvinfo : EIATTR_KPARAM_INFO
	.align		4
.L_61:
        /*0038*/ 	.byte	0x04, 0x17
        /*003a*/ 	.short	(.L_63 - .L_62)
.L_62:
        /*003c*/ 	.word	0x00000000
        /*0040*/ 	.short	0x0005
        /*0042*/ 	.short	0x0020
        /*0044*/ 	.byte	0x00, 0xf0, 0x21, 0x00


	//----- nvinfo : EIATTR_KPARAM_INFO
	.align		4
.L_63:
        /*0048*/ 	.byte	0x04, 0x17
        /*004a*/ 	.short	(.L_65 - .L_64)
.L_64:
        /*004c*/ 	.word	0x00000000
        /*0050*/ 	.short	0x0004
        /*0052*/ 	.short	0x0018
        /*0054*/ 	.byte	0x00, 0xf0, 0x11, 0x00


	//----- nvinfo : EIATTR_KPARAM_INFO
	.align		4
.L_65:
        /*0058*/ 	.byte	0x04, 0x17
        /*005a*/ 	.short	(.L_67 - .L_66)
.L_66:
        /*005c*/ 	.word	0x00000000
        /*0060*/ 	.short	0x0003
        /*0062*/ 	.short	0x0010
        /*0064*/ 	.byte	0x00, 0xf5, 0x21, 0x00


	//----- nvinfo : EIATTR_KPARAM_INFO
	.align		4
.L_67:
        /*0068*/ 	.byte	0x04, 0x17
        /*006a*/ 	.short	(.L_69 - .L_68)
.L_68:
        /*006c*/ 	.word	0x00000000
        /*0070*/ 	.short	0x0002
        /*0072*/ 	.short	0x000c
        /*0074*/ 	.byte	0x00, 0xf0, 0x11, 0x00


	//----- nvinfo : EIATTR_KPARAM_INFO
	.align		4
.L_69:
        /*0078*/ 	.byte	0x04, 0x17
        /*007a*/ 	.short	(.L_71 - .L_70)
.L_70:
        /*007c*/ 	.word	0x00000000
        /*0080*/ 	.short	0x0001
        /*0082*/ 	.short	0x0008
        /*0084*/ 	.byte	0x00, 0xf0, 0x11, 0x00


	//----- nvinfo : EIATTR_KPARAM_INFO
	.align		4
.L_71:
        /*0088*/ 	.byte	0x04, 0x17
        /*008a*/ 	.short	(.L_73 - .L_72)
.L_72:
        /*008c*/ 	.word	0x00000000
        /*0090*/ 	.short	0x0000
        /*0092*/ 	.short	0x0000
        /*0094*/ 	.byte	0x00, 0xf5, 0x21, 0x00


	//----- nvinfo : EIATTR_SPARSE_MMA_MASK
	.align		4
.L_73:
        /*0098*/ 	.byte	0x03, 0x50
        /*009a*/ 	.short	0x0000


	//----- nvinfo : EIATTR_MAXREG_COUNT
	.align		4
        /*009c*/ 	.byte	0x03, 0x1b
        /*009e*/ 	.short	0x00ff


	//----- nvinfo : EIATTR_MERCURY_ISA_VERSION
	.align		4
        /*00a0*/ 	.byte	0x03, 0x5f
        /*00a2*/ 	.short	0x0101


	//----- nvinfo : EIATTR_VRC_CTA_INIT_COUNT
	.align		4
        /*00a4*/ 	.byte	0x02, 0x4a
	.zero		1
	.zero		1


	//----- nvinfo : EIATTR_EXIT_INSTR_OFFSETS
	.align		4
        /*00a8*/ 	.byte	0x04, 0x1c
        /*00aa*/ 	.short	(.L_75 - .L_74)


	//   ....[0]....
.L_74:
        /*00ac*/ 	.word	0x00001410


	//----- nvinfo : EIATTR_CRS_STACK_SIZE
	.align		4
.L_75:
        /*00b0*/ 	.byte	0x04, 0x1e
        /*00b2*/ 	.short	(.L_77 - .L_76)
.L_76:
        /*00b4*/ 	.word	0x00000000


	//----- nvinfo : EIATTR_CBANK_PARAM_SIZE
	.align		4
.L_77:
        /*00b8*/ 	.byte	0x03, 0x19
        /*00ba*/ 	.short	0x0040


	//----- nvinfo : EIATTR_PARAM_CBANK
	.align		4
        /*00bc*/ 	.byte	0x04, 0x0a
        /*00be*/ 	.short	(.L_79 - .L_78)
	.align		4
.L_78:
        /*00c0*/ 	.word	index@(.nv.constant0._Z22get_vacuum_probabilityPA3_A2_diiPdidS2_dd)
        /*00c4*/ 	.short	0x0380
        /*00c6*/ 	.short	0x0040


	//----- nvinfo : EIATTR_SW_WAR
	.align		4
.L_79:
        /*00c8*/ 	.byte	0x04, 0x36
        /*00ca*/ 	.short	(.L_81 - .L_80)
.L_80:
        /*00cc*/ 	.word	0x00000008
.L_81:


//--------------------- .nv.callgraph             --------------------------
	.section	.nv.callgraph,"",@"SHT_CUDA_CALLGRAPH"
	.align	4
	.sectionentsize	8
	.align		4
        /*0000*/ 	.word	0x00000000
	.align		4
        /*0004*/ 	.word	0xffffffff
	.align		4
        /*0008*/ 	.word	0x00000000
	.align		4
        /*000c*/ 	.word	0xfffffffe
	.align		4
        /*0010*/ 	.word	0x00000000
	.align		4
        /*0014*/ 	.word	0xfffffffd
	.align		4
        /*0018*/ 	.word	0x00000000
	.align		4
        /*001c*/ 	.word	0xfffffffc


//--------------------- .nv.constant4             --------------------------
	.section	.nv.constant4,"a",@progbits
	.align	8
	.align		8
.nv.constant4:
        /*0000*/ 	.dword	__cudart_i2opi_d
	.align		8
        /*0008*/ 	.dword	__cudart_sin_cos_coeffs


//--------------------- .text._Z15propagateLineariidddPA3_A2_dPA3_dPdS4_i --------------------------
	.section	.text._Z15propagateLineariidddPA3_A2_dPA3_dPdS4_i,"ax",@progbits
	.align	128
        .global         _Z15propagateLineariidddPA3_A2_dPA3_dPdS4_i
        .type           _Z15propagateLineariidddPA3_A2_dPA3_dPdS4_i,@function
        .size           _Z15propagateLineariidddPA3_A2_dPA3_dPdS4_i,(.L_x_107 - _Z15propagateLineariidddPA3_A2_dPA3_dPdS4_i)
        .other          _Z15propagateLineariidddPA3_A2_dPA3_dPdS4_i,@"STO_CUDA_ENTRY STV_DEFAULT"
_Z15propagateLineariidddPA3_A2_dPA3_dPdS4_i:
.text._Z15propagateLineariidddPA3_A2_dPA3_dPdS4_i:
[----:B------:R-:W0:Y:S01]  /*0000*/  LDC R1, c[0x0][0x37c] ;  /* 0x0000df00ff017b82 */ /* 0x000e220000000800 */
[----:B------:R-:W1:Y:S07]  /*0010*/  S2R R3, SR_TID.X ;  /* 0x0000000000037919 */ /* 0x000e6e0000002100 */
[----:B------:R-:W1:Y:S01]  /*0020*/  S2UR UR4, SR_CTAID.X ;  /* 0x00000000000479c3 */ /* 0x000e620000002500 */
[----:B------:R-:W2:Y:S01]  /*0030*/  LDCU UR5, c[0x0][0x3c0] ;  /* 0x00007800ff0577ac */ /* 0x000ea20008000800 */
[----:B0-----:R-:W-:-:S06]  /*0040*/  VIADD R1, R1, 0xffffff78 ;  /* 0xffffff7801017836 */ /* 0x001fcc0000000000 */
[----:B------:R-:W1:Y:S02]  /*0050*/  LDC R0, c[0x0][0x360] ;  /* 0x0000d800ff007b82 */ /* 0x000e640000000800 */
[----:B-1----:R-:W-:-:S05]  /*0060*/  IMAD R0, R0, UR4, R3 ;  /* 0x0000000400007c24 */ /* 0x002fca000f8e0203 */
[----:B--2---:R-:W-:-:S13]  /*0070*/  ISETP.GE.AND P0, PT, R0, UR5, PT ;  /* 0x0000000500007c0c */ /* 0x004fda000bf06270 */
[----:B------:R-:W-:Y:S05]  /*0080*/  @P0 EXIT ;  /* 0x000000000000094d */ /* 0x000fea0003800000 */
[----:B------:R-:W0:Y:S01]  /*0090*/  LDC.64 R22, c[0x0][0x3a0] ;  /* 0x0000e800ff167b82 */ /* 0x000e220000000a00 */
[----:B------:R-:W0:Y:S01]  /*00a0*/  LDCU.64 UR4, c[0x0][0x358] ;  /* 0x00006b00ff0477ac */ /* 0x000e220008000a00 */
[----:B------:R-:W1:Y:S06]  /*00b0*/  LDCU UR6, c[0x0][0x380] ;  /* 0x00007000ff0677ac */ /* 0x000e6c0008000800 */
[----:B------:R-:W2:Y:S08]  /*00c0*/  LDC.64 R28, c[0x0][0x3b0] ;  /* 0x0000ec00ff1c7b82 */ /* 0x000eb00000000a00 */
[----:B------:R-:W3:Y:S01]  /*00d0*/  LDC.64 R20, c[0x0][0x3a8] ;  /* 0x0000ea00ff147b82 */ /* 0x000ee20000000a00 */
[----:B0-----:R-:W4:Y:S07]  /*00e0*/  LDG.E.64 R12, desc[UR4][R22.64+0x20] ;  /* 0x00002004160c7981 */ /* 0x001f2e000c1e1b00 */
[----:B------:R-:W0:Y:S01]  /*00f0*/  LDC.64 R24, c[0x0][0x390] ;  /* 0x0000e400ff187b82 */ /* 0x000e220000000a00 */
[----:B------:R-:W5:Y:S04]  /*0100*/  LDG.E.64 R10, desc[UR4][R22.64+0x10] ;  /* 0x00001004160a7981 */ /* 0x000f68000c1e1b00 */
[----:B------:R-:W5:Y:S01]  /*0110*/  LDG.E.64 R18, desc[UR4][R22.64+0x28] ;  /* 0x0000280416127981 */ /* 0x000f62000c1e1b00 */
[----:B--2---:R-:W-:-:S02]  /*0120*/  IMAD.WIDE R28, R0, 0x8, R28 ;  /* 0x00000008001c7825 */ /* 0x004fc400078e021c */
[----:B------:R-:W0:Y:S01]  /*0130*/  LDC.64 R26, c[0x0][0x398] ;  /* 0x0000e600ff1a7b82 */ /* 0x000e220000000a00 */
[----:B------:R-:W2:Y:S04]  /*0140*/  LDG.E.64 R14, desc[UR4][R22.64+0x18] ;  /* 0x00001804160e7981 */ /* 0x000ea8000c1e1b00 */
[----:B------:R-:W2:Y:S04]  /*0150*/  LDG.E.64 R28, desc[UR4][R28.64] ;  /* 0x000000041c1c7981 */ /* 0x000ea8000c1e1b00 */
[----:B---3--:R-:W3:Y:S04]  /*0160*/  LDG.E.64 R4, desc[UR4][R20.64+0x10] ;  /* 0x0000100414047981 */ /* 0x008ee8000c1e1b00 */
[----:B------:R1:W3:Y:S04]  /*0170*/  LDG.E.64 R6, desc[UR4][R20.64+0x8] ;  /* 0x0000080414067981 */ /* 0x0002e8000c1e1b00 */
[----:B------:R-:W3:Y:S04]  /*0180*/  LDG.E.64 R8, desc[UR4][R22.64+0x8] ;  /* 0x0000080416087981 */ /* 0x000ee8000c1e1b00 */
[----:B------:R-:W3:Y:S01]  /*0190*/  LDG.E.64 R2, desc[UR4][R22.64] ;  /* 0x0000000416027981 */ /* 0x000ee2000c1e1b00 */
[----:B------:R-:W-:Y:S01]  /*01a0*/  IMAD.MOV.U32 R30, RZ, RZ, 0x3f240000 ;  /* 0x3f240000ff1e7424 */ /* 0x000fe200078e00ff */
[----:B-1----:R-:W-:Y:S01]  /*01b0*/  ISETP.LE.AND P0, PT, RZ, UR6, PT ;  /* 0x00000006ff007c0c */ /* 0x002fe2000bf03270 */
[----:B------:R-:W-:Y:S01]  /*01c0*/  IMAD.MOV.U32 R20, RZ, RZ, 0x0 ;  /* 0x00000000ff147424 */ /* 0x000fe200078e00ff */
[----:B------:R-:W-:Y:S01]  /*01d0*/  BSSY.RECONVERGENT B0, `(.L_x_0) ;  /* 0x0000036000007945 */ /* 0x000fe20003800200 */
[----:B------:R-:W-:Y:S01]  /*01e0*/  IMAD.MOV.U32 R21, RZ, RZ, 0x3fd80000 ;  /* 0x3fd80000ff157424 */ /* 0x000fe200078e00ff */
[----:B----4-:R-:W-:-:S02]  /*01f0*/  DFMA R16, -R12, R12, 1 ;  /* 0x3ff000000c10742b */ /* 0x010fc4000000010c */
[----:B-----5:R-:W-:Y:S02]  /*0200*/  DFMA R12, -R10, R10, 1 ;  /* 0x3ff000000a0c742b */ /* 0x020fe4000000010a */
[----:B0-----:R-:W-:-:S04]  /*0210*/  DMUL R10, R24, R26 ;  /* 0x0000001a180a7228 */ /* 0x001fc80000000000 */
[----:B------:R-:W-:Y:S01]  /*0220*/  DFMA R16, -R18, R18, R16 ;  /* 0x000000121210722b */ /* 0x000fe20000000110 */
[----:B------:R-:W-:Y:S01]  /*0230*/  FSEL R19, R30, -0.640625, !P0 ;  /* 0xbf2400001e137808 */ /* 0x000fe20004000000 */
[----:B------:R-:W-:Y:S01]  /*0240*/  IMAD.MOV.U32 R18, RZ, RZ, -0xf7b594e ;  /* 0xf084a6b2ff127424 */ /* 0x000fe200078e00ff */
[----:B--2---:R-:W-:-:S05]  /*0250*/  DFMA R14, -R14, R14, R12 ;  /* 0x0000000e0e0e722b */ /* 0x004fca000000010c */
[----:B------:R-:W-:Y:S02]  /*0260*/  DMUL R12, R28, R18 ;  /* 0x000000121c0c7228 */ /* 0x000fe40000000000 */
[----:B---3--:R-:W-:-:S06]  /*0270*/  DMUL R16, R4, R16 ;  /* 0x0000001004107228 */ /* 0x008fcc0000000000 */
[----:B------:R-:W-:Y:S02]  /*0280*/  DMUL R10, R10, R12 ;  /* 0x0000000c0a0a7228 */ /* 0x000fe40000000000 */
[C---:B------:R-:W-:Y:S02]  /*0290*/  DMUL R12, R6.reuse, R4 ;  /* 0x00000004060c7228 */ /* 0x040fe40000000000 */
[----:B------:R-:W-:Y:S02]  /*02a0*/  DFMA R16, R6, R14, R16 ;  /* 0x0000000e0610722b */ /* 0x000fe40000000010 */
[----:B------:R-:W-:Y:S02]  /*02b0*/  DMUL R8, R8, R8 ;  /* 0x0000000808087228 */ /* 0x000fe40000000000 */
[----:B------:R-:W-:-:S04]  /*02c0*/  DADD R14, R10, R6 ;  /* 0x000000000a0e7229 */ /* 0x000fc80000000006 */
[C---:B------:R-:W-:Y:S02]  /*02d0*/  DFMA R12, R10.reuse, R16, R12 ;  /* 0x000000100a0c722b */ /* 0x040fe4000000000c */
[----:B------:R-:W-:Y:S02]  /*02e0*/  DMUL R10, R10, R6 ;  /* 0x000000060a0a7228 */ /* 0x000fe40000000000 */
[----:B------:R-:W-:Y:S02]  /*02f0*/  DADD R14, R14, R4 ;  /* 0x000000000e0e7229 */ /* 0x000fe40000000004 */
[----:B------:R-:W-:Y:S02]  /*0300*/  DFMA R8, R2, R2, R8 ;  /* 0x000000020208722b */ /* 0x000fe40000000008 */
[----:B------:R-:W-:Y:S02]  /*0310*/  DMUL R16, R12, 3 ;  /* 0x400800000c107828 */ /* 0x000fe40000000000 */
[----:B------:R-:W-:-:S02]  /*0320*/  DMUL R10, R4, R10 ;  /* 0x0000000a040a7228 */ /* 0x000fc40000000000 */
[----:B------:R-:W-:-:S04]  /*0330*/  DMUL R22, R14, 9 ;  /* 0x402200000e167828 */ /* 0x000fc80000000000 */
[----:B------:R-:W-:Y:S02]  /*0340*/  DFMA R16, R14, R14, -R16 ;  /* 0x0000000e0e10722b */ /* 0x000fe40000000810 */
[----:B------:R-:W-:Y:S02]  /*0350*/  DMUL R2, R10, R8 ;  /* 0x000000080a027228 */ /* 0x000fe40000000000 */
[----:B------:R-:W-:-:S04]  /*0360*/  DMUL R12, R12, R22 ;  /* 0x000000160c0c7228 */ /* 0x000fc80000000000 */
[----:B------:R-:W-:-:S06]  /*0370*/  DSETP.GEU.AND P0, PT, R16, RZ, PT ;  /* 0x000000ff1000722a */ /* 0x000fcc0003f0e000 */
[----:B------:R-:W-:Y:S02]  /*0380*/  FSEL R26, R16, RZ, P0 ;  /* 0x000000ff101a7208 */ /* 0x000fe40000000000 */
[----:B------:R-:W-:-:S06]  /*0390*/  FSEL R27, R17, RZ, P0 ;  /* 0x000000ff111b7208 */ /* 0x000fcc0000000000 */
[----:B------:R-:W-:-:S08]  /*03a0*/  DMUL R16, R26, R26 ;  /* 0x0000001a1a107228 */ /* 0x000fd00000000000 */
[----:B------:R-:W-:-:S06]  /*03b0*/  DMUL R16, R26, R16 ;  /* 0x000000101a107228 */ /* 0x000fcc0000000000 */
[----:B------:R-:W0:Y:S04]  /*03c0*/  MUFU.RSQ64H R25, R17 ;  /* 0x0000001100197308 */ /* 0x000e280000001c00 */
[----:B------:R-:W-:-:S05]  /*03d0*/  VIADD R24, R17, 0xfcb00000 ;  /* 0xfcb0000011187836 */ /* 0x000fca0000000000 */
[----:B------:R-:W-:Y:S01]  /*03e0*/  ISETP.GE.U32.AND P0, PT, R24, 0x7ca00000, PT ;  /* 0x7ca000001800780c */ /* 0x000fe20003f06070 */
[----:B0-----:R-:W-:-:S08]  /*03f0*/  DMUL R18, R24, R24 ;  /* 0x0000001818127228 */ /* 0x001fd00000000000 */
[----:B------:R-:W-:-:S08]  /*0400*/  DFMA R18, R16, -R18, 1 ;  /* 0x3ff000001012742b */ /* 0x000fd00000000812 */
[----:B------:R-:W-:Y:S02]  /*0410*/  DFMA R20, R18, R20, 0.5 ;  /* 0x3fe000001214742b */ /* 0x000fe40000000014 */
[----:B------:R-:W-:Y:S02]  /*0420*/  DMUL R30, R24, R18 ;  /* 0x00000012181e7228 */ /* 0x000fe40000000000 */
[----:B------:R-:W-:-:S06]  /*0430*/  DADD R18, R14, R14 ;  /* 0x000000000e127229 */ /* 0x000fcc000000000e */
[----:B------:R-:W-:Y:S02]  /*0440*/  DFMA R20, R20, R30, R24 ;  /* 0x0000001e1414722b */ /* 0x000fe40000000018 */
[----:B------:R-:W-:-:S06]  /*0450*/  DMUL R18, R14, R18 ;  /* 0x000000120e127228 */ /* 0x000fcc0000000000 */
[----:B------:R-:W-:Y:S02]  /*0460*/  DMUL R22, R16, R20 ;  /* 0x0000001410167228 */ /* 0x000fe40000000000 */
[----:B------:R-:W-:Y:S01]  /*0470*/  DFMA R12, R14, R18, -R12 ;  /* 0x000000120e0c722b */ /* 0x000fe2000000080c */
[----:B------:R-:W-:Y:S02]  /*0480*/  VIADD R9, R21, 0xfff00000 ;  /* 0xfff0000015097836 */ /* 0x000fe40000000000 */
[----:B------:R-:W-:-:S03]  /*0490*/  IMAD.MOV.U32 R8, RZ, RZ, R20 ;  /* 0x000000ffff087224 */ /* 0x000fc600078e0014 */
[----:B------:R-:W-:Y:S02]  /*04a0*/  DFMA R18, R22, -R22, R16 ;  /* 0x800000161612722b */ /* 0x000fe40000000010 */
[----:B------:R-:W-:-:S06]  /*04b0*/  DFMA R2, R2, 27, R12 ;  /* 0x403b00000202782b */ /* 0x000fcc000000000c */
[----:B------:R-:W-:Y:S01]  /*04c0*/  DFMA R10, R18, R8, R22 ;  /* 0x00000008120a722b */ /* 0x000fe20000000016 */
[----:B------:R-:W-:Y:S10]  /*04d0*/  @!P0 BRA `(.L_x_1) ;  /* 0x0000000000148947 */ /* 0x000ff40003800000 */
[----:B------:R-:W-:Y:S01]  /*04e0*/  IMAD.MOV.U32 R21, RZ, RZ, R9 ;  /* 0x000000ffff157224 */ /* 0x000fe200078e0009 */
[----:B------:R-:W-:-:S07]  /*04f0*/  MOV R12, 0x510 ;  /* 0x00000510000c7802 */ /* 0x000fce0000000f00 */
[----:B------:R-:W-:Y:S05]  /*0500*/  CALL.REL.NOINC `($__internal_1_$__cuda_sm20_dsqrt_rn_f64_mediumpath_v1) ;  /* 0x0000004c00607944 */ /* 0x000fea0003c00000 */
[----:B------:R-:W-:Y:S02]  /*0510*/  IMAD.MOV.U32 R10, RZ, RZ, R18 ;  /* 0x000000ffff0a7224 */ /* 0x000fe400078e0012 */
[----:B------:R-:W-:-:S07]  /*0520*/  IMAD.MOV.U32 R11, RZ, RZ, R19 ;  /* 0x000000ffff0b7224 */ /* 0x000fce00078e0013 */
.L_x_1:
[----:B------:R-:W-:Y:S05]  /*0530*/  BSYNC.RECONVERGENT B0 ;  /* 0x0000000000007941 */ /* 0x000fea0003800200 */
.L_x_0:
[----:B------:R-:W-:Y:S01]  /*0540*/  DADD R18, R10, R10 ;  /* 0x000000000a127229 */ /* 0x000fe2000000000a */
[----:B------:R-:W-:Y:S01]  /*0550*/  IMAD.MOV.U32 R8, RZ, RZ, 0x1 ;  /* 0x00000001ff087424 */ /* 0x000fe200078e00ff */
[----:B------:R-:W-:Y:S01]  /*0560*/  FSETP.GEU.AND P1, PT, |R3|, 6.5827683646048100446e-37, PT ;  /* 0x036000000300780b */ /* 0x000fe20003f2e200 */
[----:B------:R-:W-:Y:S03]  /*0570*/  BSSY.RECONVERGENT B0, `(.L_x_2) ;  /* 0x0000013000007945 */ /* 0x000fe60003800200 */
[----:B------:R-:W0:Y:S02]  /*0580*/  MUFU.RCP64H R9, R19 ;  /* 0x0000001300097308 */ /* 0x000e240000001800 */
[----:B0-----:R-:W-:-:S08]  /*0590*/  DFMA R10, -R18, R8, 1 ;  /* 0x3ff00000120a742b */ /* 0x001fd00000000108 */
[----:B------:R-:W-:-:S08]  /*05a0*/  DFMA R10, R10, R10, R10 ;  /* 0x0000000a0a0a722b */ /* 0x000fd0000000000a */
[----:B------:R-:W-:-:S08]  /*05b0*/  DFMA R10, R8, R10, R8 ;  /* 0x0000000a080a722b */ /* 0x000fd00000000008 */
[----:B------:R-:W-:-:S08]  /*05c0*/  DFMA R8, -R18, R10, 1 ;  /* 0x3ff000001208742b */ /* 0x000fd0000000010a */
[----:B------:R-:W-:-:S08]  /*05d0*/  DFMA R8, R10, R8, R10 ;  /* 0x000000080a08722b */ /* 0x000fd0000000000a */
[----:B------:R-:W-:-:S08]  /*05e0*/  DMUL R10, R2, R8 ;  /* 0x00000008020a7228 */ /* 0x000fd00000000000 */
[----:B------:R-:W-:-:S08]  /*05f0*/  DFMA R12, -R18, R10, R2 ;  /* 0x0000000a120c722b */ /* 0x000fd00000000102 */
[----:B------:R-:W-:-:S10]  /*0600*/  DFMA R8, R8, R12, R10 ;  /* 0x0000000c0808722b */ /* 0x000fd4000000000a */
[----:B------:R-:W-:-:S05]  /*0610*/  FFMA R10, RZ, R19, R9 ;  /* 0x00000013ff0a7223 */ /* 0x000fca0000000009 */
[----:B------:R-:W-:-:S13]  /*0620*/  FSETP.GT.AND P0, PT, |R10|, 1.469367938527859385e-39, PT ;  /* 0x001000000a00780b */ /* 0x000fda0003f04200 */
[----:B------:R-:W-:Y:S05]  /*0630*/  @P0 BRA P1, `(.L_x_3) ;  /* 0x0000000000180947 */ /* 0x000fea0000800000 */
[----:B------:R-:W-:Y:S01]  /*0640*/  IMAD.MOV.U32 R16, RZ, RZ, R2 ;  /* 0x000000ffff107224 */ /* 0x000fe200078e0002 */
[----:B------:R-:W-:Y:S01]  /*0650*/  MOV R12, 0x680 ;  /* 0x00000680000c7802 */ /* 0x000fe20000000f00 */
[----:B------:R-:W-:-:S07]  /*0660*/  IMAD.MOV.U32 R13, RZ, RZ, R3 ;  /* 0x000000ffff0d7224 */ /* 0x000fce00078e0003 */
[----:B------:R-:W-:Y:S05]  /*0670*/  CALL.REL.NOINC `($__internal_0_$__cuda_sm20_div_rn_f64_full) ;  /* 0x0000004400747944 */ /* 0x000fea0003c00000 */
[----:B------:R-:W-:Y:S02]  /*0680*/  IMAD.MOV.U32 R8, RZ, RZ, R16 ;  /* 0x000000ffff087224 */ /* 0x000fe400078e0010 */
[----:B------:R-:W-:-:S07]  /*0690*/  IMAD.MOV.U32 R9, RZ, RZ, R13 ;  /* 0x000000ffff097224 */ /* 0x000fce00078e000d */
.L_x_3:
[----:B------:R-:W-:Y:S05]  /*06a0*/  BSYNC.RECONVERGENT B0 ;  /* 0x0000000000007941 */ /* 0x000fea0003800200 */
.L_x_2:
[----:B------:R-:W-:Y:S01]  /*06b0*/  DADD R18, -RZ, |R8| ;  /* 0x00000000ff127229 */ /* 0x000fe20000000508 */
[----:B------:R-:W-:Y:S01]  /*06c0*/  IMAD.MOV.U32 R2, RZ, RZ, 0x1 ;  /* 0x00000001ff027424 */ /* 0x000fe200078e00ff */
[----:B------:R-:W-:Y:S01]  /*06d0*/  FSETP.GEU.AND P2, PT, |R9|, 6.5827683646048100446e-37, PT ;  /* 0x036000000900780b */ /* 0x000fe20003f4e200 */
[----:B------:R-:W-:Y:S01]  /*06e0*/  BSSY.RECONVERGENT B0, `(.L_x_4) ;  /* 0x0000017000007945 */ /* 0x000fe20003800200 */
[----:B------:R-:W-:Y:S02]  /*06f0*/  DSETP.GT.AND P1, PT, |R8|, 1, PT ;  /* 0x3ff000000800742a */ /* 0x000fe40003f24200 */
[----:B------:R-:W0:Y:S02]  /*0700*/  MUFU.RCP64H R3, R19 ;  /* 0x0000001300037308 */ /* 0x000e240000001800 */
[----:B0-----:R-:W-:-:S08]  /*0710*/  DFMA R10, R2, -|R8|, 1 ;  /* 0x3ff00000020a742b */ /* 0x001fd00000000c08 */
[----:B------:R-:W-:-:S08]  /*0720*/  DFMA R10, R10, R10, R10 ;  /* 0x0000000a0a0a722b */ /* 0x000fd0000000000a */
[----:B------:R-:W-:-:S08]  /*0730*/  DFMA R10, R2, R10, R2 ;  /* 0x0000000a020a722b */ /* 0x000fd00000000002 */
[----:B------:R-:W-:-:S08]  /*0740*/  DFMA R2, R10, -|R8|, 1 ;  /* 0x3ff000000a02742b */ /* 0x000fd00000000c08 */
[----:B------:R-:W-:-:S08]  /*0750*/  DFMA R2, R10, R2, R10 ;  /* 0x000000020a02722b */ /* 0x000fd0000000000a */
[----:B------:R-:W-:-:S08]  /*0760*/  DMUL R12, R2, R8 ;  /* 0x00000008020c7228 */ /* 0x000fd00000000000 */
[----:B------:R-:W-:-:S08]  /*0770*/  DFMA R10, R12, -|R8|, R8 ;  /* 0xc00000080c0a722b */ /* 0x000fd00000000008 */
[----:B------:R-:W-:Y:S02]  /*0780*/  DFMA R12, R2, R10, R12 ;  /* 0x0000000a020c722b */ /* 0x000fe4000000000c */
[C---:B------:R-:W-:Y:S02]  /*0790*/  DMUL R2, R6.reuse, R4 ;  /* 0x0000000406027228 */ /* 0x040fe40000000000 */
[----:B------:R-:W-:-:S06]  /*07a0*/  DADD R4, R6, R4 ;  /* 0x0000000006047229 */ /* 0x000fcc0000000004 */
[----:B------:R-:W-:Y:S01]  /*07b0*/  FFMA R10, RZ, R19, R13 ;  /* 0x00000013ff0a7223 */ /* 0x000fe2000000000d */
[----:B------:R-:W-:-:S04]  /*07c0*/  DMUL R6, R2, 3 ;  /* 0x4008000002067828 */ /* 0x000fc80000000000 */
[----:B------:R-:W-:-:S04]  /*07d0*/  FSETP.GT.AND P0, PT, |R10|, 1.469367938527859385e-39, PT ;  /* 0x001000000a00780b */ /* 0x000fc80003f04200 */
[----:B------:R-:W-:-:S09]  /*07e0*/  DFMA R6, R4, R4, -R6 ;  /* 0x000000040406722b */ /* 0x000fd20000000806 */
[----:B------:R-:W-:Y:S05]  /*07f0*/  @P0 BRA P2, `(.L_x_5) ;  /* 0x0000000000140947 */ /* 0x000fea0001000000 */
[----:B------:R-:W-:Y:S01]  /*0800*/  IMAD.MOV.U32 R16, RZ, RZ, R8 ;  /* 0x000000ffff107224 */ /* 0x000fe200078e0008 */
[----:B------:R-:W-:Y:S01]  /*0810*/  MOV R12, 0x840 ;  /* 0x00000840000c7802 */ /* 0x000fe20000000f00 */
[----:B------:R-:W-:-:S07]  /*0820*/  IMAD.MOV.U32 R13, RZ, RZ, R9 ;  /* 0x000000ffff0d7224 */ /* 0x000fce00078e0009 */
[----:B------:R-:W-:Y:S05]  /*0830*/  CALL.REL.NOINC `($__internal_0_$__cuda_sm20_div_rn_f64_full) ;  /* 0x0000004400047944 */ /* 0x000fea0003c00000 */
[----:B------:R-:W-:-:S07]  /*0840*/  IMAD.MOV.U32 R12, RZ, RZ, R16 ;  /* 0x000000ffff0c7224 */ /* 0x000fce00078e0010 */
.L_x_5:
[----:B------:R-:W-:Y:S05]  /*0850*/  BSYNC.RECONVERGENT B0 ;  /* 0x0000000000007941 */ /* 0x000fea0003800200 */
.L_x_4:
[-C--:B------:R-:W-:Y:S01]  /*0860*/  DMUL R16, R6, R6.reuse ;  /* 0x0000000606107228 */ /* 0x080fe20000000000 */
[----:B------:R-:W-:Y:S01]  /*0870*/  IMAD.MOV.U32 R18, RZ, RZ, 0x0 ;  /* 0x00000000ff127424 */ /* 0x000fe200078e00ff */
[----:B------:R-:W-:Y:S01]  /*0880*/  DMUL R20, R4, 9 ;  /* 0x4022000004147828 */ /* 0x000fe20000000000 */
[----:B------:R-:W-:Y:S01]  /*0890*/  IMAD.MOV.U32 R19, RZ, RZ, 0x3fd80000 ;  /* 0x3fd80000ff137424 */ /* 0x000fe200078e00ff */
[----:B------:R-:W-:Y:S02]  /*08a0*/  FSEL R8, R12, R8, P1 ;  /* 0x000000080c087208 */ /* 0x000fe40000800000 */
[----:B------:R-:W-:Y:S02]  /*08b0*/  FSEL R9, R13, R9, P1 ;  /* 0x000000090d097208 */ /* 0x000fe40000800000 */
[----:B------:R-:W-:Y:S02]  /*08c0*/  DMUL R16, R16, R6 ;  /* 0x0000000610107228 */ /* 0x000fe40000000000 */
[----:B------:R-:W-:-:S04]  /*08d0*/  DMUL R20, R2, R20 ;  /* 0x0000001402147228 */ /* 0x000fc80000000000 */
        /* <DEDUP_REMOVED lines=12> */
[----:B------:R-:W-:Y:S01]  /*09a0*/  VIADD R21, R19, 0xfff00000 ;  /* 0xfff0000013157836 */ /* 0x000fe20000000000 */
[----:B------:R-:W-:-:S04]  /*09b0*/  MOV R20, R18 ;  /* 0x0000001200147202 */ /* 0x000fc80000000f00 */
[----:B------:R-:W-:Y:S02]  /*09c0*/  DFMA R2, R22, -R22, R16 ;  /* 0x800000161602722b */ /* 0x000fe40000000010 */
[----:B------:R-:W-:-:S06]  /*09d0*/  DADD R10, RZ, R10 ;  /* 0x00000000ff0a7229 */ /* 0x000fcc000000000a */
[----:B------:R-:W-:Y:S01]  /*09e0*/  DFMA R30, R2, R20, R22 ;  /* 0x00000014021e722b */ /* 0x000fe20000000016 */
[----:B------:R-:W-:Y:S10]  /*09f0*/  @!P0 BRA `(.L_x_6) ;  /* 0x00000000001c8947 */ /* 0x000ff40003800000 */
[----:B------:R-:W-:Y:S01]  /*0a00*/  IMAD.MOV.U32 R20, RZ, RZ, R18 ;  /* 0x000000ffff147224 */ /* 0x000fe200078e0012 */
[----:B------:R-:W-:Y:S01]  /*0a10*/  MOV R12, 0xa50 ;  /* 0x00000a50000c7802 */ /* 0x000fe20000000f00 */
[----:B------:R-:W-:Y:S02]  /*0a20*/  IMAD.MOV.U32 R18, RZ, RZ, R2 ;  /* 0x000000ffff127224 */ /* 0x000fe400078e0002 */
[----:B------:R-:W-:-:S07]  /*0a30*/  IMAD.MOV.U32 R19, RZ, RZ, R3 ;  /* 0x000000ffff137224 */ /* 0x000fce00078e0003 */
[----:B------:R-:W-:Y:S05]  /*0a40*/  CALL.REL.NOINC `($__internal_1_$__cuda_sm20_dsqrt_rn_f64_mediumpath_v1) ;  /* 0x0000004800107944 */ /* 0x000fea0003c00000 */
[----:B------:R-:W-:Y:S02]  /*0a50*/  IMAD.MOV.U32 R30, RZ, RZ, R18 ;  /* 0x000000ffff1e7224 */ /* 0x000fe400078e0012 */
[----:B------:R-:W-:-:S07]  /*0a60*/  IMAD.MOV.U32 R31, RZ, RZ, R19 ;  /* 0x000000ffff1f7224 */ /* 0x000fce00078e0013 */
.L_x_6:
        /* <DEDUP_REMOVED lines=22> */
.L_x_8:
[----:B------:R-:W-:Y:S05]  /*0bd0*/  BSYNC.RECONVERGENT B0 ;  /* 0x0000000000007941 */ /* 0x000fea0003800200 */
.L_x_7:
        /* <DEDUP_REMOVED lines=21> */
[----:B------:R-:W-:-:S07]  /*0d30*/  IMAD.MOV.U32 R12, RZ, RZ, R16 ;  /* 0x000000ffff0c7224 */ /* 0x000fce00078e0010 */
.L_x_10:
[----:B------:R-:W-:Y:S05]  /*0d40*/  BSYNC.RECONVERGENT B0 ;  /* 0x0000000000007941 */ /* 0x000fea0003800200 */
.L_x_9:
[----:B------:R-:W-:Y:S01]  /*0d50*/  DADD R10, -RZ, |R8| ;  /* 0x00000000ff0a7229 */ /* 0x000fe20000000508 */
[----:B------:R-:W-:Y:S01]  /*0d60*/  BSSY.RECONVERGENT B0, `(.L_x_11) ;  /* 0x0000082000007945 */ /* 0x000fe20003800200 */
[----:B------:R-:W-:Y:S02]  /*0d70*/  FSEL R2, R12, R2, P1 ;  /* 0x000000020c027208 */ /* 0x000fe40000800000 */
[----:B------:R-:W-:-:S06]  /*0d80*/  FSEL R3, R13, R3, P1 ;  /* 0x000000030d037208 */ /* 0x000fcc0000800000 */
[----:B------:R-:W-:-:S13]  /*0d90*/  ISETP.GT.AND P0, PT, R11, 0x3fe26665, PT ;  /* 0x3fe266650b00780c */ /* 0x000fda0003f04270 */
[----:B------:R-:W-:Y:S05]  /*0da0*/  @P0 BRA `(.L_x_12) ;  /* 0x0000000000d40947 */ /* 0x000fea0003800000 */
[----:B------:R-:W-:Y:S01]  /*0db0*/  DMUL R10, R8, R8 ;  /* 0x00000008080a7228 */ /* 0x000fe20000000000 */
[----:B------:R-:W-:Y:S01]  /*0dc0*/  IMAD.MOV.U32 R12, RZ, RZ, 0x180754af ;  /* 0x180754afff0c7424 */ /* 0x000fe200078e00ff */
[----:B------:R-:W-:Y:S01]  /*0dd0*/  UMOV UR6, 0xdc1895e9 ;  /* 0xdc1895e900067882 */ /* 0x000fe20000000000 */
[----:B------:R-:W-:Y:S01]  /*0de0*/  IMAD.MOV.U32 R13, RZ, RZ, 0x3fb3823b ;  /* 0x3fb3823bff0d7424 */ /* 0x000fe200078e00ff */
[----:B------:R-:W-:Y:S01]  /*0df0*/  UMOV UR7, 0x3fb0066b ;  /* 0x3fb0066b00077882 */ /* 0x000fe20000000000 */
[----:B------:R-:W-:-:S04]  /*0e00*/  ISETP.GT.AND P0, PT, R9, -0x1, PT ;  /* 0xffffffff0900780c */ /* 0x000fc80003f04270 */
[----:B------:R-:W-:Y:S01]  /*0e10*/  DFMA R12, R10, UR6, -R12 ;  /* 0x000000060a0c7c2b */ /* 0x000fe2000800080c */
[----:B------:R-:W-:Y:S01]  /*0e20*/  UMOV UR6, 0xcc2f79ae ;  /* 0xcc2f79ae00067882 */ /* 0x000fe20000000000 */
[----:B------:R-:W-:-:S06]  /*0e30*/  UMOV UR7, 0x3fb11e52 ;  /* 0x3fb11e5200077882 */ /* 0x000fcc0000000000 */
[----:B------:R-:W-:Y:S01]  /*0e40*/  DFMA R12, R10, R12, UR6 ;  /* 0x000000060a0c7e2b */ /* 0x000fe2000800000c */
[----:B------:R-:W-:Y:S01]  /*0e50*/  UMOV UR6, 0x3526861b ;  /* 0x3526861b00067882 */ /* 0x000fe20000000000 */
[----:B------:R-:W-:-:S06]  /*0e60*/  UMOV UR7, 0x3f924eaf ;  /* 0x3f924eaf00077882 */ /* 0x000fcc0000000000 */
[----:B------:R-:W-:Y:S01]  /*0e70*/  DFMA R12, R10, R12, -UR6 ;  /* 0x800000060a0c7e2b */ /* 0x000fe2000800000c */
[----:B------:R-:W-:Y:S01]  /*0e80*/  UMOV UR6, 0xa31e6cb7 ;  /* 0xa31e6cb700067882 */ /* 0x000fe20000000000 */
[----:B------:R-:W-:-:S06]  /*0e90*/  UMOV UR7, 0x3f91df02 ;  /* 0x3f91df0200077882 */ /* 0x000fcc0000000000 */
[----:B------:R-:W-:Y:S01]  /*0ea0*/  DFMA R12, R10, R12, UR6 ;  /* 0x000000060a0c7e2b */ /* 0x000fe2000800000c */
        /* <DEDUP_REMOVED lines=26> */
[----:B------:R-:W-:Y:S01]  /*1050*/  DMUL R12, R10, R12 ;  /* 0x0000000c0a0c7228 */ /* 0x000fe20000000000 */
[----:B------:R-:W-:Y:S02]  /*1060*/  @P0 IMAD.MOV.U32 R10, RZ, RZ, 0x33145c07 ;  /* 0x33145c07ff0a0424 */ /* 0x000fe400078e00ff */
[----:B------:R-:W-:-:S05]  /*1070*/  @P0 IMAD.MOV.U32 R11, RZ, RZ, 0x3c91a626 ;  /* 0x3c91a626ff0b0424 */ /* 0x000fca00078e00ff */
[----:B------:R-:W-:Y:S01]  /*1080*/  DFMA R12, |R8|, R12, |R8| ;  /* 0x0000000c080c722b */ /* 0x000fe20000000608 */
[----:B------:R-:W-:Y:S02]  /*1090*/  @!P0 IMAD.MOV.U32 R8, RZ, RZ, 0x33145c07 ;  /* 0x33145c07ff088424 */ /* 0x000fe400078e00ff */
[----:B------:R-:W-:-:S05]  /*10a0*/  @!P0 IMAD.MOV.U32 R9, RZ, RZ, 0x3c91a626 ;  /* 0x3c91a626ff098424 */ /* 0x000fca00078e00ff */
[C---:B------:R-:W-:Y:S02]  /*10b0*/  @P0 DADD R10, R12.reuse, -R10 ;  /* 0x000000000c0a0229 */ /* 0x040fe4000000080a */
[----:B------:R-:W-:-:S08]  /*10c0*/  @!P0 DADD R8, R12, R8 ;  /* 0x000000000c088229 */ /* 0x000fd00000000008 */
[----:B------:R-:W-:Y:S02]  /*10d0*/  @!P0 DADD R12, R8, UR6 ;  /* 0x00000006080c8e29 */ /* 0x000fe40008000000 */
[----:B------:R-:W-:Y:S01]  /*10e0*/  @P0 DADD R12, -R10, UR6 ;  /* 0x000000060a0c0e29 */ /* 0x000fe20008000100 */
[----:B------:R-:W-:Y:S10]  /*10f0*/  BRA `(.L_x_13) ;  /* 0x0000000400207947 */ /* 0x000ff40003800000 */
.L_x_12:
[----:B------:R-:W-:Y:S01]  /*1100*/  DADD R10, -|R8|, 1 ;  /* 0x3ff00000080a7429 */ /* 0x000fe20000000300 */
[----:B------:R-:W-:Y:S01]  /*1110*/  IMAD.MOV.U32 R12, RZ, RZ, 0x66faac4b ;  /* 0x66faac4bff0c7424 */ /* 0x000fe200078e00ff */
[----:B------:R-:W-:Y:S01]  /*1120*/  UMOV UR6, 0x71155f70 ;  /* 0x71155f7000067882 */ /* 0x000fe20000000000 */
[----:B------:R-:W-:Y:S01]  /*1130*/  IMAD.MOV.U32 R13, RZ, RZ, 0x3ebac2fe ;  /* 0x3ebac2feff0d7424 */ /* 0x000fe200078e00ff */
[----:B------:R-:W-:-:S05]  /*1140*/  UMOV UR7, 0x3ec715b3 ;  /* 0x3ec715b300077882 */ /* 0x000fca0000000000 */
[----:B------:R-:W-:Y:S01]  /*1150*/  DFMA R12, R10, UR6, -R12 ;  /* 0x000000060a0c7c2b */ /* 0x000fe2000800080c */
[----:B------:R-:W-:Y:S01]  /*1160*/  UMOV UR6, 0x8efcd9b8 ;  /* 0x8efcd9b800067882 */ /* 0x000fe20000000000 */
[----:B------:R-:W-:Y:S01]  /*1170*/  UMOV UR7, 0x3ed9a9b8 ;  /* 0x3ed9a9b800077882 */ /* 0x000fe20000000000 */
[----:B------:R-:W-:-:S05]  /*1180*/  ISETP.GE.AND P0, PT, R11, 0x1, PT ;  /* 0x000000010b00780c */ /* 0x000fca0003f06270 */
[----:B------:R-:W-:Y:S01]  /*1190*/  DFMA R12, R10, R12, UR6 ;  /* 0x000000060a0c7e2b */ /* 0x000fe2000800000c */
[----:B------:R-:W-:Y:S01]  /*11a0*/  UMOV UR6, 0xa8a0c4c3 ;  /* 0xa8a0c4c300067882 */ /* 0x000fe20000000000 */
[----:B------:R-:W-:-:S06]  /*11b0*/  UMOV UR7, 0x3edd0f40 ;  /* 0x3edd0f4000077882 */ /* 0x000fcc0000000000 */
[----:B------:R-:W-:Y:S01]  /*11c0*/  DFMA R16, R10, R12, UR6 ;  /* 0x000000060a107e2b */ /* 0x000fe2000800000c */
[----:B------:R-:W-:Y:S01]  /*11d0*/  UMOV UR6, 0xfa9e0e1f ;  /* 0xfa9e0e1f00067882 */ /* 0x000fe20000000000 */
[----:B------:R-:W-:Y:S01]  /*11e0*/  UMOV UR7, 0x3ef46d4c ;  /* 0x3ef46d4c00077882 */ /* 0x000fe20000000000 */
[----:B------:R-:W-:Y:S01]  /*11f0*/  IADD3 R13, PT, PT, R11, -0x100000, RZ ;  /* 0xfff000000b0d7810 */ /* 0x000fe20007ffe0ff */
[----:B------:R-:W-:-:S04]  /*1200*/  IMAD.MOV.U32 R12, RZ, RZ, R10 ;  /* 0x000000ffff0c7224 */ /* 0x000fc800078e000a */
[----:B------:R-:W-:Y:S01]  /*1210*/  DFMA R18, R10, R16, UR6 ;  /* 0x000000060a127e2b */ /* 0x000fe20008000010 */
[----:B------:R-:W-:Y:S01]  /*1220*/  UMOV UR6, 0x8d1e2422 ;  /* 0x8d1e242200067882 */ /* 0x000fe20000000000 */
[----:B------:R-:W-:Y:S01]  /*1230*/  UMOV UR7, 0x3f079c16 ;  /* 0x3f079c1600077882 */ /* 0x000fe20000000000 */
[----:B------:R-:W0:Y:S01]  /*1240*/  MUFU.RSQ64H R17, R13 ;  /* 0x0000000d00117308 */ /* 0x000e220000001c00 */
[----:B------:R-:W-:-:S04]  /*1250*/  IMAD.MOV.U32 R16, RZ, RZ, RZ ;  /* 0x000000ffff107224 */ /* 0x000fc800078e00ff */
[----:B------:R-:W-:Y:S01]  /*1260*/  DFMA R18, R10, R18, UR6 ;  /* 0x000000060a127e2b */ /* 0x000fe20008000012 */
[----:B------:R-:W-:Y:S01]  /*1270*/  UMOV UR6, 0xc3bca540 ;  /* 0xc3bca54000067882 */ /* 0x000fe20000000000 */
[----:B------:R-:W-:-:S06]  /*1280*/  UMOV UR7, 0x3f1c9a88 ;  /* 0x3f1c9a8800077882 */ /* 0x000fcc0000000000 */
[----:B------:R-:W-:Y:S01]  /*1290*/  DFMA R18, R10, R18, UR6 ;  /* 0x000000060a127e2b */ /* 0x000fe20008000012 */
[----:B------:R-:W-:Y:S01]  /*12a0*/  UMOV UR6, 0x4bd476df ;  /* 0x4bd476df00067882 */ /* 0x000fe20000000000 */
[----:B------:R-:W-:Y:S01]  /*12b0*/  UMOV UR7, 0x3f31c4e6 ;  /* 0x3f31c4e600077882 */ /* 0x000fe20000000000 */
[----:B0-----:R-:W-:-:S05]  /*12c0*/  DMUL R20, R12, R16 ;  /* 0x000000100c147228 */ /* 0x001fca0000000000 */
[----:B------:R-:W-:Y:S01]  /*12d0*/  DFMA R24, R10, R18, UR6 ;  /* 0x000000060a187e2b */ /* 0x000fe20008000012 */
[----:B------:R-:W-:Y:S01]  /*12e0*/  UMOV UR6, 0x60009c8f ;  /* 0x60009c8f00067882 */ /* 0x000fe20000000000 */
[----:B------:R-:W-:Y:S01]  /*12f0*/  UMOV UR7, 0x3f46e8ba ;  /* 0x3f46e8ba00077882 */ /* 0x000fe20000000000 */
[----:B------:R-:W-:Y:S01]  /*1300*/  VIADD R19, R17, 0xfff00000 ;  /* 0xfff0000011137836 */ /* 0x000fe20000000000 */
[----:B------:R-:W-:Y:S01]  /*1310*/  DFMA R22, R20, -R20, R12 ;  /* 0x800000141416722b */ /* 0x000fe2000000000c */
[----:B------:R-:W-:-:S03]  /*1320*/  IMAD.MOV.U32 R18, RZ, RZ, RZ ;  /* 0x000000ffff127224 */ /* 0x000fc600078e00ff */
[----:B------:R-:W-:Y:S01]  /*1330*/  DFMA R24, R10, R24, UR6 ;  /* 0x000000060a187e2b */ /* 0x000fe20008000018 */
[----:B------:R-:W-:Y:S01]  /*1340*/  UMOV UR6, 0xc62b05a2 ;  /* 0xc62b05a200067882 */ /* 0x000fe20000000000 */
[----:B------:R-:W-:Y:S02]  /*1350*/  UMOV UR7, 0x3f5f1c71 ;  /* 0x3f5f1c7100077882 */ /* 0x000fe40000000000 */
[----:B------:R-:W-:-:S04]  /*1360*/  DFMA R22, R18, R22, R20 ;  /* 0x000000161216722b */ /* 0x000fc80000000014 */
[----:B------:R-:W-:Y:S01]  /*1370*/  DFMA R24, R10, R24, UR6 ;  /* 0x000000060a187e2b */ /* 0x000fe20008000018 */
[----:B------:R-:W-:Y:S01]  /*1380*/  UMOV UR6, 0xb6dc9f2c ;  /* 0xb6dc9f2c00067882 */ /* 0x000fe20000000000 */
[----:B------:R-:W-:Y:S02]  /*1390*/  UMOV UR7, 0x3f76db6d ;  /* 0x3f76db6d00077882 */ /* 0x000fe40000000000 */
[-C--:B------:R-:W-:Y:S02]  /*13a0*/  DFMA R16, R16, -R22.reuse, 1 ;  /* 0x3ff000001010742b */ /* 0x080fe40000000816 */
[----:B------:R-:W-:Y:S02]  /*13b0*/  DFMA R12, R22, -R22, R12 ;  /* 0x80000016160c722b */ /* 0x000fe4000000000c */
[----:B------:R-:W-:Y:S01]  /*13c0*/  DFMA R24, R10, R24, UR6 ;  /* 0x000000060a187e2b */ /* 0x000fe20008000018 */
[----:B------:R-:W-:Y:S01]  /*13d0*/  UMOV UR6, 0x3333329c ;  /* 0x3333329c00067882 */ /* 0x000fe20000000000 */
[----:B------:R-:W-:-:S02]  /*13e0*/  UMOV UR7, 0x3f933333 ;  /* 0x3f93333300077882 */ /* 0x000fc40000000000 */
[----:B------:R-:W-:-:S04]  /*13f0*/  DFMA R16, R18, R16, R18 ;  /* 0x000000101210722b */ /* 0x000fc80000000012 */
[----:B------:R-:W-:Y:S01]  /*1400*/  DFMA R24, R10, R24, UR6 ;  /* 0x000000060a187e2b */ /* 0x000fe20008000018 */
[----:B------:R-:W-:Y:S01]  /*1410*/  UMOV UR6, 0x55555555 ;  /* 0x5555555500067882 */ /* 0x000fe20000000000 */
[----:B------:R-:W-:Y:S02]  /*1420*/  UMOV UR7, 0x3fb55555 ;  /* 0x3fb5555500077882 */ /* 0x000fe40000000000 */
[----:B------:R-:W-:Y:S02]  /*1430*/  DFMA R12, R16, R12, R22 ;  /* 0x0000000c100c722b */ /* 0x000fe40000000016 */
[----:B------:R-:W-:Y:S02]  /*1440*/  DMUL R16, RZ, |R8| ;  /* 0x40000008ff107228 */ /* 0x000fe40000000000 */
[----:B------:R-:W-:Y:S01]  /*1450*/  DFMA R24, R10, R24, UR6 ;  /* 0x000000060a187e2b */ /* 0x000fe20008000018 */
[----:B------:R-:W-:Y:S01]  /*1460*/  UMOV UR6, 0x33145c07 ;  /* 0x33145c0700067882 */ /* 0x000fe20000000000 */
[----:B------:R-:W-:-:S04]  /*1470*/  UMOV UR7, 0x3ca1a626 ;  /* 0x3ca1a62600077882 */ /* 0x000fc80000000000 */
[----:B------:R-:W-:Y:S02]  /*1480*/  VIADD R13, R13, 0x100000 ;  /* 0x001000000d0d7836 */ /* 0x000fe40000000000 */
[----:B------:R-:W-:-:S08]  /*1490*/  DMUL R24, R10, R24 ;  /* 0x000000180a187228 */ /* 0x000fd00000000000 */
[----:B------:R-:W-:-:S10]  /*14a0*/  DFMA R24, R12, R24, R12 ;  /* 0x000000180c18722b */ /* 0x000fd4000000000c */
[----:B------:R-:W-:Y:S02]  /*14b0*/  FSEL R16, R16, R24, !P0 ;  /* 0x0000001810107208 */ /* 0x000fe40004000000 */
[----:B------:R-:W-:Y:S02]  /*14c0*/  FSEL R17, R17, R25, !P0 ;  /* 0x0000001911117208 */ /* 0x000fe40004000000 */
[----:B------:R-:W-:-:S04]  /*14d0*/  ISETP.GE.AND P0, PT, R11, RZ, PT ;  /* 0x000000ff0b00720c */ /* 0x000fc80003f06270 */
[----:B------:R-:W-:-:S10]  /*14e0*/  DMUL R12, R16, +INF ;  /* 0x7ff00000100c7828 */ /* 0x000fd40000000000 */
[----:B------:R-:W-:Y:S02]  /*14f0*/  FSEL R12, R12, R16, !P0 ;  /* 0x000000100c0c7208 */ /* 0x000fe40004000000 */
[----:B------:R-:W-:Y:S02]  /*1500*/  FSEL R13, R13, R17, !P0 ;  /* 0x000000110d0d7208 */ /* 0x000fe40004000000 */
[----:B------:R-:W-:-:S04]  /*1510*/  ISETP.GE.AND P0, PT, R9, RZ, PT ;  /* 0x000000ff0900720c */ /* 0x000fc80003f06270 */
[----:B------:R-:W-:Y:S01]  /*1520*/  DADD R10, R12, -UR6 ;  /* 0x800000060c0a7e29 */ /* 0x000fe20008000000 */
[----:B------:R-:W-:Y:S01]  /*1530*/  UMOV UR6, 0x54442d18 ;  /* 0x54442d1800067882 */ /* 0x000fe20000000000 */
[----:B------:R-:W-:-:S06]  /*1540*/  UMOV UR7, 0x400921fb ;  /* 0x400921fb00077882 */ /* 0x000fcc0000000000 */
[----:B------:R-:W-:-:S10]  /*1550*/  DADD R10, -R10, UR6 ;  /* 0x000000060a0a7e29 */ /* 0x000fd40008000100 */
[----:B------:R-:W-:Y:S02]  /*1560*/  FSEL R12, R10, R12, !P0 ;  /* 0x0000000c0a0c7208 */ /* 0x000fe40004000000 */
[----:B------:R-:W-:-:S07]  /*1570*/  FSEL R13, R11, R13, !P0 ;  /* 0x0000000d0b0d7208 */ /* 0x000fce0004000000 */
.L_x_13:
[----:B------:R-:W-:Y:S05]  /*1580*/  BSYNC.RECONVERGENT B0 ;  /* 0x0000000000007941 */ /* 0x000fea0003800200 */
.L_x_11:
[----:B------:R-:W0:Y:S01]  /*1590*/  MUFU.RCP64H R9, 3 ;  /* 0x4008000000097908 */ /* 0x000e220000001800 */
[----:B------:R-:W-:Y:S01]  /*15a0*/  IMAD.MOV.U32 R16, RZ, RZ, 0x0 ;  /* 0x00000000ff107424 */ /* 0x000fe200078e00ff */
[----:B------:R-:W-:Y:S01]  /*15b0*/  FSETP.GEU.AND P1, PT, |R13|, 6.5827683646048100446e-37, PT ;  /* 0x036000000d00780b */ /* 0x000fe20003f2e200 */
[----:B------:R-:W-:Y:S01]  /*15c0*/  IMAD.MOV.U32 R17, RZ, RZ, 0x40080000 ;  /* 0x40080000ff117424 */ /* 0x000fe200078e00ff */
[----:B------:R-:W-:Y:S01]  /*15d0*/  BSSY.RECONVERGENT B0, `(.L_x_14) ;  /* 0x0000014000007945 */ /* 0x000fe20003800200 */
[----:B------:R-:W-:-:S06]  /*15e0*/  IMAD.MOV.U32 R8, RZ, RZ, 0x1 ;  /* 0x00000001ff087424 */ /* 0x000fcc00078e00ff */
[----:B0-----:R-:W-:-:S08]  /*15f0*/  DFMA R10, R8, -R16, 1 ;  /* 0x3ff00000080a742b */ /* 0x001fd00000000810 */
[----:B------:R-:W-:-:S08]  /*1600*/  DFMA R10, R10, R10, R10 ;  /* 0x0000000a0a0a722b */ /* 0x000fd0000000000a */
[----:B------:R-:W-:-:S08]  /*1610*/  DFMA R10, R8, R10, R8 ;  /* 0x0000000a080a722b */ /* 0x000fd00000000008 */
[----:B------:R-:W-:-:S08]  /*1620*/  DFMA R8, R10, -R16, 1 ;  /* 0x3ff000000a08742b */ /* 0x000fd00000000810 */
[----:B------:R-:W-:-:S08]  /*1630*/  DFMA R8, R10, R8, R10 ;  /* 0x000000080a08722b */ /* 0x000fd0000000000a */
[----:B------:R-:W-:-:S08]  /*1640*/  DMUL R36, R8, R12 ;  /* 0x0000000c08247228 */ /* 0x000fd00000000000 */
[----:B------:R-:W-:-:S08]  /*1650*/  DFMA R10, R36, -3, R12 ;  /* 0xc0080000240a782b */ /* 0x000fd0000000000c */
[----:B------:R-:W-:-:S10]  /*1660*/  DFMA R36, R8, R10, R36 ;  /* 0x0000000a0824722b */ /* 0x000fd40000000024 */
[----:B------:R-:W-:-:S05]  /*1670*/  FFMA R8, RZ, 2.125, R37 ;  /* 0x40080000ff087823 */ /* 0x000fca0000000025 */
[----:B------:R-:W-:-:S13]  /*1680*/  FSETP.GT.AND P0, PT, |R8|, 1.469367938527859385e-39, PT ;  /* 0x001000000800780b */ /* 0x000fda0003f04200 */
[----:B------:R-:W-:Y:S05]  /*1690*/  @P0 BRA P1, `(.L_x_15) ;  /* 0x00000000001c0947 */ /* 0x000fea0000800000 */
[----:B------:R-:W-:Y:S01]  /*16a0*/  IMAD.MOV.U32 R16, RZ, RZ, R12 ;  /* 0x000000ffff107224 */ /* 0x000fe200078e000c */
[----:B------:R-:W-:Y:S01]  /*16b0*/  MOV R12, 0x16f0 ;  /* 0x000016f0000c7802 */ /* 0x000fe20000000f00 */
[----:B------:R-:W-:Y:S02]  /*16c0*/  IMAD.MOV.U32 R18, RZ, RZ, RZ ;  /* 0x000000ffff127224 */ /* 0x000fe400078e00ff */
[----:B------:R-:W-:-:S07]  /*16d0*/  IMAD.MOV.U32 R19, RZ, RZ, 0x40080000 ;  /* 0x40080000ff137424 */ /* 0x000fce00078e00ff */
[----:B------:R-:W-:Y:S05]  /*16e0*/  CALL.REL.NOINC `($__internal_0_$__cuda_sm20_div_rn_f64_full) ;  /* 0x0000003400587944 */ /* 0x000fea0003c00000 */
[----:B------:R-:W-:Y:S02]  /*16f0*/  IMAD.MOV.U32 R36, RZ, RZ, R16 ;  /* 0x000000ffff247224 */ /* 0x000fe400078e0010 */
[----:B------:R-:W-:-:S07]  /*1700*/  IMAD.MOV.U32 R37, RZ, RZ, R13 ;  /* 0x000000ffff257224 */ /* 0x000fce00078e000d */
.L_x_15:
[----:B------:R-:W-:Y:S05]  /*1710*/  BSYNC.RECONVERGENT B0 ;  /* 0x0000000000007941 */ /* 0x000fea0003800200 */
.L_x_14:
[----:B------:R-:W-:Y:S01]  /*1720*/  DADD R8, -RZ, |R2| ;  /* 0x00000000ff087229 */ /* 0x000fe20000000502 */
[----:B------:R-:W-:Y:S01]  /*1730*/  UMOV UR6, 0x382d7365 ;  /* 0x382d736500067882 */ /* 0x000fe20000000000 */
[----:B------:R-:W-:Y:S01]  /*1740*/  UMOV UR7, 0x4000c152 ;  /* 0x4000c15200077882 */ /* 0x000fe20000000000 */
[----:B------:R-:W-:Y:S01]  /*1750*/  UMOV UR8, 0x382d7365 ;  /* 0x382d736500087882 */ /* 0x000fe20000000000 */
[----:B------:R-:W-:Y:S01]  /*1760*/  UMOV UR9, 0x4000c152 ;  /* 0x4000c15200097882 */ /* 0x000fe20000000000 */
[C---:B------:R-:W-:Y:S01]  /*1770*/  DADD R34, R36.reuse, -UR6 ;  /* 0x8000000624227e29 */ /* 0x040fe20008000000 */
[----:B------:R-:W-:Y:S01]  /*1780*/  BSSY.RECONVERGENT B0, `(.L_x_16) ;  /* 0x0000081000007945 */ /* 0x000fe20003800200 */
[----:B------:R-:W-:-:S03]  /*1790*/  DADD R30, R36, UR8 ;  /* 0x00000008241e7e29 */ /* 0x000fc60008000000 */
        /* <DEDUP_REMOVED lines=13> */
[----:B------:R-:W-:Y:S01]  /*1870*/  UMOV UR7, 0x3f924eaf ;  /* 0x3f924eaf00077882 */ /* 0x000fe20000000000 */
[----:B------:R-:W-:Y:S02]  /*1880*/  @!P0 IMAD.MOV.U32 R12, RZ, RZ, 0x33145c07 ;  /* 0x33145c07ff0c8424 */ /* 0x000fe400078e00ff */
[----:B------:R-:W-:-:S03]  /*1890*/  @!P0 IMAD.MOV.U32 R13, RZ, RZ, 0x3c91a626 ;  /* 0x3c91a626ff0d8424 */ /* 0x000fc600078e00ff */
        /* <DEDUP_REMOVED lines=33> */
[----:B------:R-:W-:-:S08]  /*1ab0*/  DFMA R2, |R2|, R10, |R2| ;  /* 0x0000000a0202722b */ /* 0x000fd00000000602 */
[C---:B------:R-:W-:Y:S02]  /*1ac0*/  @!P0 DADD R12, R2.reuse, R12 ;  /* 0x00000000020c8229 */ /* 0x040fe4000000000c */
[----:B------:R-:W-:-:S06]  /*1ad0*/  @P0 DADD R2, R2, -R8 ;  /* 0x0000000002020229 */ /* 0x000fcc0000000808 */
[----:B------:R-:W-:Y:S02]  /*1ae0*/  @!P0 DADD R12, R12, UR6 ;  /* 0x000000060c0c8e29 */ /* 0x000fe40008000000 */
[----:B------:R-:W-:Y:S01]  /*1af0*/  @P0 DADD R12, -R2, UR6 ;  /* 0x00000006020c0e29 */ /* 0x000fe20008000100 */
[----:B------:R-:W-:Y:S10]  /*1b00*/  BRA `(.L_x_18) ;  /* 0x0000000400207947 */ /* 0x000ff40003800000 */
.L_x_17:
        /* <DEDUP_REMOVED lines=15> */
[----:B------:R-:W-:Y:S01]  /*1c00*/  VIADD R11, R9, 0xfff00000 ;  /* 0xfff00000090b7836 */ /* 0x000fe20000000000 */
[----:B------:R-:W-:-:S04]  /*1c10*/  MOV R10, R8 ;  /* 0x00000008000a7202 */ /* 0x000fc80000000f00 */
        /* <DEDUP_REMOVED lines=55> */
.L_x_18:
[----:B------:R-:W-:Y:S05]  /*1f90*/  BSYNC.RECONVERGENT B0 ;  /* 0x0000000000007941 */ /* 0x000fea0003800200 */
.L_x_16:
        /* <DEDUP_REMOVED lines=24> */
.L_x_20:
[----:B------:R-:W-:Y:S05]  /*2120*/  BSYNC.RECONVERGENT B0 ;  /* 0x0000000000007941 */ /* 0x000fea0003800200 */
.L_x_19:
[----:B------:R-:W0:Y:S01]  /*2130*/  MUFU.RSQ64H R25, R27 ;  /* 0x0000001b00197308 */ /* 0x000e220000001c00 */
[----:B------:R-:W-:Y:S01]  /*2140*/  VIADD R24, R27, 0xfcb00000 ;  /* 0xfcb000001b187836 */ /* 0x000fe20000000000 */
[----:B------:R-:W-:Y:S01]  /*2150*/  UMOV UR6, 0x382d7365 ;  /* 0x382d736500067882 */ /* 0x000fe20000000000 */
[----:B------:R-:W-:Y:S01]  /*2160*/  IMAD.MOV.U32 R10, RZ, RZ, 0x0 ;  /* 0x00000000ff0a7424 */ /* 0x000fe200078e00ff */
[----:B------:R-:W-:Y:S01]  /*2170*/  UMOV UR7, 0x4000c152 ;  /* 0x4000c15200077882 */ /* 0x000fe20000000000 */
[----:B------:R-:W-:Y:S01]  /*2180*/  IMAD.MOV.U32 R11, RZ, RZ, 0x3fd80000 ;  /* 0x3fd80000ff0b7424 */ /* 0x000fe200078e00ff */
[----:B------:R-:W-:Y:S01]  /*2190*/  ISETP.GE.U32.AND P0, PT, R24, 0x7ca00000, PT ;  /* 0x7ca000001800780c */ /* 0x000fe20003f06070 */
[----:B------:R-:W-:Y:S01]  /*21a0*/  UMOV UR8, 0x382d7365 ;  /* 0x382d736500087882 */ /* 0x000fe20000000000 */
[----:B------:R-:W-:Y:S01]  /*21b0*/  UMOV UR9, 0x4000c152 ;  /* 0x4000c15200097882 */ /* 0x000fe20000000000 */
[----:B------:R-:W-:Y:S01]  /*21c0*/  BSSY.RECONVERGENT B0, `(.L_x_21) ;  /* 0x0000015000007945 */ /* 0x000fe20003800200 */
[----:B0-----:R-:W-:-:S08]  /*21d0*/  DMUL R8, R24, R24 ;  /* 0x0000001818087228 */ /* 0x001fd00000000000 */
[----:B------:R-:W-:-:S08]  /*21e0*/  DFMA R8, R26, -R8, 1 ;  /* 0x3ff000001a08742b */ /* 0x000fd00000000808 */
[----:B------:R-:W-:Y:S02]  /*21f0*/  DFMA R10, R8, R10, 0.5 ;  /* 0x3fe00000080a742b */ /* 0x000fe4000000000a */
[----:B------:R-:W-:-:S08]  /*2200*/  DMUL R8, R24, R8 ;  /* 0x0000000818087228 */ /* 0x000fd00000000000 */
[----:B------:R-:W-:Y:S02]  /*2210*/  DFMA R16, R10, R8, R24 ;  /* 0x000000080a10722b */ /* 0x000fe40000000018 */
[C---:B------:R-:W-:Y:S02]  /*2220*/  DADD R8, R2.reuse, -UR6 ;  /* 0x8000000602087e29 */ /* 0x040fe40008000000 */
[----:B------:R-:W-:-:S04]  /*2230*/  DADD R10, R2, UR8 ;  /* 0x00000008020a7e29 */ /* 0x000fc80008000000 */
[----:B------:R-:W-:Y:S02]  /*2240*/  DMUL R22, R26, R16 ;  /* 0x000000101a167228 */ /* 0x000fe40000000000 */
[----:B------:R-:W-:Y:S02]  /*2250*/  VIADD R21, R17, 0xfff00000 ;  /* 0xfff0000011157836 */ /* 0x000fe40000000000 */
[----:B------:R-:W-:-:S04]  /*2260*/  IMAD.MOV.U32 R20, RZ, RZ, R16 ;  /* 0x000000ffff147224 */ /* 0x000fc800078e0010 */
[----:B------:R-:W-:-:S08]  /*2270*/  DFMA R18, R22, -R22, R26 ;  /* 0x800000161612722b */ /* 0x000fd0000000001a */
        /* <DEDUP_REMOVED lines=9> */
.L_x_22:
[----:B------:R-:W-:Y:S05]  /*2310*/  BSYNC.RECONVERGENT B0 ;  /* 0x0000000000007941 */ /* 0x000fea0003800200 */
.L_x_21:
[----:B------:R-:W-:Y:S01]  /*2320*/  DSETP.NEU.AND P0, PT, |R36|, +INF , PT ;  /* 0x7ff000002400742a */ /* 0x000fe20003f0d200 */
[----:B------:R-:W-:-:S13]  /*2330*/  BSSY.RECONVERGENT B2, `(.L_x_23) ;  /* 0x000001c000027945 */ /* 0x000fda0003800200 */
[----:B------:R-:W-:Y:S01]  /*2340*/  @!P0 DMUL R32, RZ, R36 ;  /* 0x00000024ff208228 */ /* 0x000fe20000000000 */
[----:B------:R-:W-:Y:S01]  /*2350*/  @!P0 MOV R38, 0x1 ;  /* 0x0000000100268802 */ /* 0x000fe20000000f00 */
[----:B------:R-:W-:Y:S09]  /*2360*/  @!P0 BRA `(.L_x_24) ;  /* 0x0000000000608947 */ /* 0x000ff20003800000 */
[----:B------:R-:W-:Y:S01]  /*2370*/  UMOV UR6, 0x6dc9c883 ;  /* 0x6dc9c88300067882 */ /* 0x000fe20000000000 */
[----:B------:R-:W-:Y:S01]  /*2380*/  UMOV UR7, 0x3fe45f30 ;  /* 0x3fe45f3000077882 */ /* 0x000fe20000000000 */
[C---:B------:R-:W-:Y:S01]  /*2390*/  DSETP.GE.AND P0, PT, |R36|.reuse, 2.14748364800000000000e+09, PT ;  /* 0x41e000002400742a */ /* 0x040fe20003f06200 */
[----:B------:R-:W-:Y:S01]  /*23a0*/  BSSY.RECONVERGENT B3, `(.L_x_25) ;  /* 0x0000013000037945 */ /* 0x000fe20003800200 */
[----:B------:R-:W-:Y:S01]  /*23b0*/  DMUL R16, R36, UR6 ;  /* 0x0000000624107c28 */ /* 0x000fe20008000000 */
[----:B------:R-:W-:Y:S01]  /*23c0*/  UMOV UR6, 0x54442d18 ;  /* 0x54442d1800067882 */ /* 0x000fe20000000000 */
[----:B------:R-:W-:-:S08]  /*23d0*/  UMOV UR7, 0x3ff921fb ;  /* 0x3ff921fb00077882 */ /* 0x000fd00000000000 */
[----:B------:R-:W0:Y:S08]  /*23e0*/  F2I.F64 R17, R16 ;  /* 0x0000001000117311 */ /* 0x000e300000301100 */
[----:B0-----:R-:W0:Y:S02]  /*23f0*/  I2F.F64 R32, R17 ;  /* 0x0000001100207312 */ /* 0x001e240000201c00 */
[----:B0-----:R-:W-:Y:S01]  /*2400*/  DFMA R18, R32, -UR6, R36 ;  /* 0x8000000620127c2b */ /* 0x001fe20008000024 */
[----:B------:R-:W-:Y:S01]  /*2410*/  UMOV UR6, 0x33145c00 ;  /* 0x33145c0000067882 */ /* 0x000fe20000000000 */
[----:B------:R-:W-:-:S06]  /*2420*/  UMOV UR7, 0x3c91a626 ;  /* 0x3c91a62600077882 */ /* 0x000fcc0000000000 */
[----:B------:R-:W-:Y:S01]  /*2430*/  DFMA R18, R32, -UR6, R18 ;  /* 0x8000000620127c2b */ /* 0x000fe20008000012 */
[----:B------:R-:W-:Y:S01]  /*2440*/  UMOV UR6, 0x252049c0 ;  /* 0x252049c000067882 */ /* 0x000fe20000000000 */
[----:B------:R-:W-:-:S06]  /*2450*/  UMOV UR7, 0x397b839a ;  /* 0x397b839a00077882 */ /* 0x000fcc0000000000 */
[----:B------:R-:W-:Y:S01]  /*2460*/  DFMA R32, R32, -UR6, R18 ;  /* 0x8000000620207c2b */ /* 0x000fe20008000012 */
[----:B------:R-:W-:Y:S10]  /*2470*/  @!P0 BRA `(.L_x_26) ;  /* 0x0000000000148947 */ /* 0x000ff40003800000 */
[----:B------:R-:W-:Y:S01]  /*2480*/  IMAD.MOV.U32 R18, RZ, RZ, R36 ;  /* 0x000000ffff127224 */ /* 0x000fe200078e0024 */
[----:B------:R-:W-:-:S07]  /*2490*/  MOV R36, 0x24b0 ;  /* 0x000024b000247802 */ /* 0x000fce0000000f00 */
[----:B------:R-:W-:Y:S05]  /*24a0*/  CALL.REL.NOINC `($_Z15propagateLineariidddPA3_A2_dPA3_dPdS4_i$__internal_trig_reduction_slowpathd) ;  /* 0x0000003000147944 */ /* 0x000fea0003c00000 */
[----:B------:R-:W-:Y:S02]  /*24b0*/  IMAD.MOV.U32 R32, RZ, RZ, R18 ;  /* 0x000000ffff207224 */ /* 0x000fe400078e0012 */
[----:B------:R-:W-:-:S07]  /*24c0*/  IMAD.MOV.U32 R33, RZ, RZ, R19 ;  /* 0x000000ffff217224 */ /* 0x000fce00078e0013 */
.L_x_26:
[----:B------:R-:W-:Y:S05]  /*24d0*/  BSYNC.RECONVERGENT B3 ;  /* 0x0000000000037941 */ /* 0x000fea0003800200 */
.L_x_25:
[----:B------:R-:W-:-:S07]  /*24e0*/  VIADD R38, R17, 0x1 ;  /* 0x0000000111267836 */ /* 0x000fce0000000000 */
.L_x_24:
[----:B------:R-:W-:Y:S05]  /*24f0*/  BSYNC.RECONVERGENT B2 ;  /* 0x0000000000027941 */ /* 0x000fea0003800200 */
.L_x_23:
[----:B------:R-:W0:Y:S01]  /*2500*/  LDCU.64 UR6, c[0x4][0x8] ;  /* 0x01000100ff0677ac */ /* 0x000e220008000a00 */
[----:B------:R-:W-:-:S05]  /*2510*/  IMAD.SHL.U32 R16, R38, 0x40, RZ ;  /* 0x0000004026107824 */ /* 0x000fca00078e00ff */
[----:B------:R-:W-:-:S04]  /*2520*/  LOP3.LUT R16, R16, 0x40, RZ, 0xc0, !PT ;  /* 0x0000004010107812 */ /* 0x000fc800078ec0ff */
[----:B0-----:R-:W-:-:S05]  /*2530*/  IADD3 R40, P0, PT, R16, UR6, RZ ;  /* 0x0000000610287c10 */ /* 0x001fca000ff1e0ff */
[----:B------:R-:W-:-:S05]  /*2540*/  IMAD.X R41, RZ, RZ, UR7, P0 ;  /* 0x00000007ff297e24 */ /* 0x000fca00080e06ff */
[----:B------:R-:W2:Y:S04]  /*2550*/  LDG.E.128.CONSTANT R16, desc[UR4][R40.64] ;  /* 0x0000000428107981 */ /* 0x000ea8000c1e9d00 */
[----:B------:R-:W3:Y:S04]  /*2560*/  LDG.E.128.CONSTANT R20, desc[UR4][R40.64+0x10] ;  /* 0x0000100428147981 */ /* 0x000ee8000c1e9d00 */
[----:B------:R-:W4:Y:S01]  /*2570*/  LDG.E.128.CONSTANT R24, desc[UR4][R40.64+0x20] ;  /* 0x0000200428187981 */ /* 0x000f22000c1e9d00 */
[----:B------:R-:W-:Y:S01]  /*2580*/  LOP3.LUT R36, R38, 0x1, RZ, 0xc0, !PT ;  /* 0x0000000126247812 */ /* 0x000fe200078ec0ff */
[----:B------:R-:W-:Y:S01]  /*2590*/  IMAD.MOV.U32 R42, RZ, RZ, 0x20fd8164 ;  /* 0x20fd8164ff2a7424 */ /* 0x000fe200078e00ff */
[----:B------:R-:W-:Y:S01]  /*25a0*/  DSETP.NEU.AND P1, PT, |R34|, +INF , PT ;  /* 0x7ff000002200742a */ /* 0x000fe20003f2d200 */
[----:B------:R-:W-:Y:S01]  /*25b0*/  IMAD.MOV.U32 R39, RZ, RZ, 0x3da8ff83 ;  /* 0x3da8ff83ff277424 */ /* 0x000fe200078e00ff */
[----:B------:R-:W-:Y:S01]  /*25c0*/  ISETP.NE.U32.AND P0, PT, R36, 0x1, PT ;  /* 0x000000012400780c */ /* 0x000fe20003f05070 */
[----:B------:R-:W-:Y:S01]  /*25d0*/  DMUL R36, R32, R32 ;  /* 0x0000002020247228 */ /* 0x000fe20000000000 */
[----:B------:R-:W-:Y:S02]  /*25e0*/  BSSY.RECONVERGENT B2, `(.L_x_27) ;  /* 0x000002d000027945 */ /* 0x000fe40003800200 */
[----:B------:R-:W-:-:S02]  /*25f0*/  FSEL R42, R42, -8.06006814911005101289e+34, !P0 ;  /* 0xf9785eba2a2a7808 */ /* 0x000fc40004000000 */
[----:B------:R-:W-:-:S06]  /*2600*/  FSEL R43, -R39, 0.11223486810922622681, !P0 ;  /* 0x3de5db65272b7808 */ /* 0x000fcc0004000100 */
[----:B--2---:R-:W-:-:S08]  /*2610*/  DFMA R16, R36, R42, R16 ;  /* 0x0000002a2410722b */ /* 0x004fd00000000010 */
[----:B------:R-:W-:-:S08]  /*2620*/  DFMA R16, R36, R16, R18 ;  /* 0x000000102410722b */ /* 0x000fd00000000012 */
[----:B---3--:R-:W-:-:S08]  /*2630*/  DFMA R16, R36, R16, R20 ;  /* 0x000000102410722b */ /* 0x008fd00000000014 */
[----:B------:R-:W-:-:S08]  /*2640*/  DFMA R16, R36, R16, R22 ;  /* 0x000000102410722b */ /* 0x000fd00000000016 */
[----:B----4-:R-:W-:-:S08]  /*2650*/  DFMA R16, R36, R16, R24 ;  /* 0x000000102410722b */ /* 0x010fd00000000018 */
[----:B------:R-:W-:-:S08]  /*2660*/  DFMA R16, R36, R16, R26 ;  /* 0x000000102410722b */ /* 0x000fd0000000001a */
[----:B------:R-:W-:Y:S02]  /*2670*/  DFMA R32, R16, R32, R32 ;  /* 0x000000201020722b */ /* 0x000fe40000000020 */
[----:B------:R-:W-:Y:S02]  /*2680*/  DFMA R16, R36, R16, 1 ;  /* 0x3ff000002410742b */ /* 0x000fe40000000010 */
[----:B------:R-:W-:-:S08]  /*2690*/  @!P1 DMUL R36, RZ, R34 ;  /* 0x00000022ff249228 */ /* 0x000fd00000000000 */
[----:B------:R-:W-:Y:S02]  /*26a0*/  FSEL R18, R16, R32, !P0 ;  /* 0x0000002010127208 */ /* 0x000fe40004000000 */
[----:B------:R-:W-:Y:S02]  /*26b0*/  FSEL R19, R17, R33, !P0 ;  /* 0x0000002111137208 */ /* 0x000fe40004000000 */
[----:B------:R-:W-:Y:S01]  /*26c0*/  LOP3.LUT P0, RZ, R38, 0x2, RZ, 0xc0, !PT ;  /* 0x0000000226ff7812 */ /* 0x000fe2000780c0ff */
[----:B------:R-:W-:-:S03]  /*26d0*/  @!P1 IMAD.MOV.U32 R38, RZ, RZ, 0x1 ;  /* 0x00000001ff269424 */ /* 0x000fc600078e00ff */
[----:B------:R-:W-:-:S10]  /*26e0*/  DADD R16, RZ, -R18 ;  /* 0x00000000ff107229 */ /* 0x000fd40000000812 */
[----:B------:R-:W-:Y:S02]  /*26f0*/  FSEL R32, R18, R16, !P0 ;  /* 0x0000001012207208 */ /* 0x000fe40004000000 */
[----:B------:R-:W-:Y:S01]  /*2700*/  FSEL R33, R19, R17, !P0 ;  /* 0x0000001113217208 */ /* 0x000fe20004000000 */
[----:B------:R-:W-:Y:S06]  /*2710*/  @!P1 BRA `(.L_x_28) ;  /* 0x0000000000649947 */ /* 0x000fec0003800000 */
        /* <DEDUP_REMOVED lines=18> */
[----:B------:R-:W-:Y:S01]  /*2840*/  MOV R36, 0x2870 ;  /* 0x0000287000247802 */ /* 0x000fe20000000f00 */
[----:B------:R-:W-:-:S07]  /*2850*/  IMAD.MOV.U32 R37, RZ, RZ, R35 ;  /* 0x000000ffff257224 */ /* 0x000fce00078e0023 */
[----:B------:R-:W-:Y:S05]  /*2860*/  CALL.REL.NOINC `($_Z15propagateLineariidddPA3_A2_dPA3_dPdS4_i$__internal_trig_reduction_slowpathd) ;  /* 0x0000002c00247944 */ /* 0x000fea0003c00000 */
[----:B------:R-:W-:Y:S02]  /*2870*/  IMAD.MOV.U32 R36, RZ, RZ, R18 ;  /* 0x000000ffff247224 */ /* 0x000fe400078e0012 */
[----:B------:R-:W-:-:S07]  /*2880*/  IMAD.MOV.U32 R37, RZ, RZ, R19 ;  /* 0x000000ffff257224 */ /* 0x000fce00078e0013 */
.L_x_30:
[----:B------:R-:W-:Y:S05]  /*2890*/  BSYNC.RECONVERGENT B3 ;  /* 0x0000000000037941 */ /* 0x000fea0003800200 */
.L_x_29:
[----:B------:R-:W-:-:S07]  /*28a0*/  VIADD R38, R17, 0x1 ;  /* 0x0000000111267836 */ /* 0x000fce0000000000 */
.L_x_28:
[----:B------:R-:W-:Y:S05]  /*28b0*/  BSYNC.RECONVERGENT B2 ;  /* 0x0000000000027941 */ /* 0x000fea0003800200 */
.L_x_27:
        /* <DEDUP_REMOVED lines=24> */
[----:B------:R-:W-:-:S10]  /*2a40*/  DFMA R16, R34, R16, 1 ;  /* 0x3ff000002210742b */ /* 0x000fd40000000010 */
[----:B------:R-:W-:Y:S01]  /*2a50*/  FSEL R18, R16, R36, !P0 ;  /* 0x0000002410127208 */ /* 0x000fe20004000000 */
[----:B------:R-:W-:Y:S01]  /*2a60*/  @!P1 IMAD.MOV.U32 R36, RZ, RZ, 0x1 ;  /* 0x00000001ff249424 */ /* 0x000fe200078e00ff */
[----:B------:R-:W-:Y:S02]  /*2a70*/  FSEL R19, R17, R37, !P0 ;  /* 0x0000002511137208 */ /* 0x000fe40004000000 */
[----:B------:R-:W-:Y:S01]  /*2a80*/  LOP3.LUT P0, RZ, R38, 0x2, RZ, 0xc0, !PT ;  /* 0x0000000226ff7812 */ /* 0x000fe2000780c0ff */
[----:B------:R-:W-:-:S03]  /*2a90*/  @!P1 DMUL R38, RZ, R30 ;  /* 0x0000001eff269228 */ /* 0x000fc60000000000 */
        /* <DEDUP_REMOVED lines=25> */
[----:B------:R-:W-:Y:S01]  /*2c30*/  IMAD.MOV.U32 R38, RZ, RZ, R18 ;  /* 0x000000ffff267224 */ /* 0x000fe200078e0012 */
[----:B------:R-:W-:-:S07]  /*2c40*/  MOV R39, R19 ;  /* 0x0000001300277202 */ /* 0x000fce0000000f00 */
.L_x_34:
[----:B------:R-:W-:Y:S05]  /*2c50*/  BSYNC.RECONVERGENT B3 ;  /* 0x0000000000037941 */ /* 0x000fea0003800200 */
.L_x_33:
[----:B------:R-:W-:-:S07]  /*2c60*/  VIADD R36, R17, 0x1 ;  /* 0x0000000111247836 */ /* 0x000fce0000000000 */
.L_x_32:
[----:B------:R-:W-:Y:S05]  /*2c70*/  BSYNC.RECONVERGENT B2 ;  /* 0x0000000000027941 */ /* 0x000fea0003800200 */
.L_x_31:
[----:B------:R-:W0:Y:S01]  /*2c80*/  LDCU.64 UR6, c[0x4][0x8] ;  /* 0x01000100ff0677ac */ /* 0x000e220008000a00 */
[----:B------:R-:W-:-:S05]  /*2c90*/  IMAD.SHL.U32 R16, R36, 0x40, RZ ;  /* 0x0000004024107824 */ /* 0x000fca00078e00ff */
[----:B------:R-:W-:-:S04]  /*2ca0*/  LOP3.LUT R16, R16, 0x40, RZ, 0xc0, !PT ;  /* 0x0000004010107812 */ /* 0x000fc800078ec0ff */
[----:B0-----:R-:W-:-:S05]  /*2cb0*/  IADD3 R44, P0, PT, R16, UR6, RZ ;  /* 0x00000006102c7c10 */ /* 0x001fca000ff1e0ff */
[----:B------:R-:W-:-:S05]  /*2cc0*/  IMAD.X R45, RZ, RZ, UR7, P0 ;  /* 0x00000007ff2d7e24 */ /* 0x000fca00080e06ff */
[----:B------:R-:W2:Y:S01]  /*2cd0*/  LDG.E.128.CONSTANT R16, desc[UR4][R44.64] ;  /* 0x000000042c107981 */ /* 0x000ea2000c1e9d00 */
[----:B------:R-:W-:-:S03]  /*2ce0*/  LOP3.LUT R24, R36, 0x1, RZ, 0xc0, !PT ;  /* 0x0000000124187812 */ /* 0x000fc600078ec0ff */
[----:B------:R-:W3:Y:S01]  /*2cf0*/  LDG.E.128.CONSTANT R20, desc[UR4][R44.64+0x10] ;  /* 0x000010042c147981 */ /* 0x000ee2000c1e9d00 */
[----:B------:R-:W-:Y:S01]  /*2d00*/  ISETP.NE.U32.AND P0, PT, R24, 0x1, PT ;  /* 0x000000011800780c */ /* 0x000fe20003f05070 */
[----:B------:R-:W-:Y:S01]  /*2d10*/  IMAD.MOV.U32 R42, RZ, RZ, 0x20fd8164 ;  /* 0x20fd8164ff2a7424 */ /* 0x000fe200078e00ff */
[----:B------:R-:W-:Y:S01]  /*2d20*/  DMUL R40, R38, R38 ;  /* 0x0000002626287228 */ /* 0x000fe20000000000 */
[----:B------:R-:W-:Y:S01]  /*2d30*/  IMAD.MOV.U32 R24, RZ, RZ, 0x3da8ff83 ;  /* 0x3da8ff83ff187424 */ /* 0x000fe200078e00ff */
[----:B------:R-:W0:Y:S02]  /*2d40*/  MUFU.RCP64H R31, -3 ;  /* 0xc0080000001f7908 */ /* 0x000e240000001800 */
[----:B------:R-:W-:Y:S02]  /*2d50*/  FSEL R42, R42, -8.06006814911005101289e+34, !P0 ;  /* 0xf9785eba2a2a7808 */ /* 0x000fe40004000000 */
[----:B------:R-:W-:Y:S02]  /*2d60*/  FSEL R43, -R24, 0.11223486810922622681, !P0 ;  /* 0x3de5db65182b7808 */ /* 0x000fe40004000100 */
[----:B------:R-:W4:Y:S01]  /*2d70*/  LDG.E.128.CONSTANT R24, desc[UR4][R44.64+0x20] ;  /* 0x000020042c187981 */ /* 0x000f22000c1e9d00 */
[----:B------:R-:W-:-:S03]  /*2d80*/  IMAD.MOV.U32 R30, RZ, RZ, 0x1 ;  /* 0x00000001ff1e7424 */ /* 0x000fc600078e00ff */
[----:B--2---:R-:W-:Y:S01]  /*2d90*/  DFMA R42, R40, R42, R16 ;  /* 0x0000002a282a722b */ /* 0x004fe20000000010 */
[----:B------:R-:W-:Y:S02]  /*2da0*/  IMAD.MOV.U32 R16, RZ, RZ, 0x0 ;  /* 0x00000000ff107424 */ /* 0x000fe400078e00ff */
[----:B------:R-:W-:-:S05]  /*2db0*/  IMAD.MOV.U32 R17, RZ, RZ, 0x40080000 ;  /* 0x40080000ff117424 */ /* 0x000fca00078e00ff */
[----:B------:R-:W-:Y:S02]  /*2dc0*/  DFMA R18, R40, R42, R18 ;  /* 0x0000002a2812722b */ /* 0x000fe40000000012 */
[----:B0-----:R-:W-:-:S08]  /*2dd0*/  DFMA R42, R30, R16, 1 ;  /* 0x3ff000001e2a742b */ /* 0x001fd00000000010 */
[----:B------:R-:W-:-:S08]  /*2de0*/  DFMA R42, R42, R42, R42 ;  /* 0x0000002a2a2a722b */ /* 0x000fd0000000002a */
[----:B------:R-:W-:Y:S01]  /*2df0*/  DFMA R42, R30, R42, R30 ;  /* 0x0000002a1e2a722b */ /* 0x000fe2000000001e */
[----:B------:R-:W0:Y:S02]  /*2e00*/  LDC.64 R30, c[0x0][0x3a8] ;  /* 0x0000ea00ff1e7b82 */ /* 0x000e240000000a00 */
[----:B0-----:R-:W5:Y:S01]  /*2e10*/  LDG.E.64 R30, desc[UR4][R30.64] ;  /* 0x000000041e1e7981 */ /* 0x001f62000c1e1b00 */
[----:B---3--:R-:W-:-:S04]  /*2e20*/  DFMA R18, R40, R18, R20 ;  /* 0x000000122812722b */ /* 0x008fc80000000014 */
[----:B------:R-:W-:-:S04]  /*2e30*/  DFMA R16, R42, R16, 1 ;  /* 0x3ff000002a10742b */ /* 0x000fc80000000010 */
[----:B------:R-:W-:-:S04]  /*2e40*/  DFMA R18, R40, R18, R22 ;  /* 0x000000122812722b */ /* 0x000fc80000000016 */
[----:B------:R-:W-:-:S04]  /*2e50*/  DFMA R16, R42, R16, R42 ;  /* 0x000000102a10722b */ /* 0x000fc8000000002a */
[----:B----4-:R-:W-:-:S04]  /*2e60*/  DFMA R24, R40, R18, R24 ;  /* 0x000000122818722b */ /* 0x010fc80000000018 */
[----:B------:R-:W-:-:S08]  /*2e70*/  DMUL R18, R14, R16 ;  /* 0x000000100e127228 */ /* 0x000fd00000000000 */
[----:B------:R-:W-:Y:S02]  /*2e80*/  DFMA R20, R18, 3, R14 ;  /* 0x400800001214782b */ /* 0x000fe4000000000e */
[----:B------:R-:W-:-:S06]  /*2e90*/  DFMA R24, R40, R24, R26 ;  /* 0x000000182818722b */ /* 0x000fcc000000001a */
[----:B------:R-:W-:Y:S02]  /*2ea0*/  DFMA R16, R16, R20, R18 ;  /* 0x000000141010722b */ /* 0x000fe40000000012 */
[----:B------:R-:W-:Y:S02]  /*2eb0*/  DFMA R38, R24, R38, R38 ;  /* 0x000000261826722b */ /* 0x000fe40000000026 */
[----:B------:R-:W-:Y:S01]  /*2ec0*/  DFMA R24, R40, R24, 1 ;  /* 0x3ff000002818742b */ /* 0x000fe20000000018 */
[----:B------:R-:W-:-:S05]  /*2ed0*/  FSETP.GEU.AND P2, PT, |R15|, 6.5827683646048100446e-37, PT ;  /* 0x036000000f00780b */ /* 0x000fca0003f4e200 */
[----:B------:R-:W-:-:S04]  /*2ee0*/  FFMA R22, RZ, -2.125, R17 ;  /* 0xc0080000ff167823 */ /* 0x000fc80000000011 */
[----:B------:R-:W-:Y:S02]  /*2ef0*/  FSEL R20, R24, R38, !P0 ;  /* 0x0000002618147208 */ /* 0x000fe40004000000 */
[----:B------:R-:W-:Y:S02]  /*2f00*/  FSEL R21, R25, R39, !P0 ;  /* 0x0000002719157208 */ /* 0x000fe40004000000 */
[----:B------:R-:W-:-:S04]  /*2f10*/  FSETP.GT.AND P1, PT, |R22|, 1.469367938527859385e-39, PT ;  /* 0x001000001600780b */ /* 0x000fc80003f24200 */
[----:B------:R-:W-:Y:S01]  /*2f20*/  DADD R18, RZ, -R20 ;  /* 0x00000000ff127229 */ /* 0x000fe20000000814 */
[----:B------:R-:W-:Y:S01]  /*2f30*/  UMOV UR6, 0x55555555 ;  /* 0x5555555500067882 */ /* 0x000fe20000000000 */
[----:B------:R-:W-:Y:S01]  /*2f40*/  UMOV UR7, 0x3fe55555 ;  /* 0x3fe5555500077882 */ /* 0x000fe20000000000 */
[----:B------:R-:W-:Y:S01]  /*2f50*/  LOP3.LUT P0, RZ, R36, 0x2, RZ, 0xc0, !PT ;  /* 0x0000000224ff7812 */ /* 0x000fe2000780c0ff */
[----:B------:R-:W-:Y:S01]  /*2f60*/  DMUL R26, R12, -UR6 ;  /* 0x800000060c1a7c28 */ /* 0x000fe20008000000 */
[----:B------:R-:W-:Y:S05]  /*2f70*/  BSSY.RECONVERGENT B0, `(.L_x_35) ;  /* 0x000000b000007945 */ /* 0x000fea0003800200 */
[----:B------:R-:W-:-:S02]  /*2f80*/  FSEL R36, R20, R18, !P0 ;  /* 0x0000001214247208 */ /* 0x000fc40004000000 */
[----:B------:R-:W-:Y:S01]  /*2f90*/  FSEL R37, R21, R19, !P0 ;  /* 0x0000001315257208 */ /* 0x000fe20004000000 */
[----:B------:R-:W-:Y:S06]  /*2fa0*/  @P1 BRA P2, `(.L_x_36) ;  /* 0x00000000001c1947 */ /* 0x000fec0001000000 */
[----:B------:R-:W-:Y:S01]  /*2fb0*/  IMAD.MOV.U32 R16, RZ, RZ, R14 ;  /* 0x000000ffff107224 */ /* 0x000fe200078e000e */
[----:B------:R-:W-:Y:S01]  /*2fc0*/  MOV R12, 0x3010 ;  /* 0x00003010000c7802 */ /* 0x000fe20000000f00 */
[----:B------:R-:W-:Y:S02]  /*2fd0*/  IMAD.MOV.U32 R13, RZ, RZ, R15 ;  /* 0x000000ffff0d7224 */ /* 0x000fe400078e000f */
[----:B------:R-:W-:Y:S02]  /*2fe0*/  IMAD.MOV.U32 R18, RZ, RZ, RZ ;  /* 0x000000ffff127224 */ /* 0x000fe400078e00ff */
[----:B------:R-:W-:-:S07]  /*2ff0*/  IMAD.MOV.U32 R19, RZ, RZ, -0x3ff80000 ;  /* 0xc0080000ff137424 */ /* 0x000fce00078e00ff */
[----:B-----5:R-:W-:Y:S05]  /*3000*/  CALL.REL.NOINC `($__internal_0_$__cuda_sm20_div_rn_f64_full) ;  /* 0x0000001c00107944 */ /* 0x020fea0003c00000 */
[----:B------:R-:W-:-:S07]  /*3010*/  IMAD.MOV.U32 R17, RZ, RZ, R13 ;  /* 0x000000ffff117224 */ /* 0x000fce00078e000d */
.L_x_36:
[----:B------:R-:W-:Y:S05]  /*3020*/  BSYNC.RECONVERGENT B0 ;  /* 0x0000000000007941 */ /* 0x000fea0003800200 */
.L_x_35:
[----:B------:R-:W0:Y:S01]  /*3030*/  MUFU.RSQ64H R15, R7 ;  /* 0x00000007000f7308 */ /* 0x000e220000001c00 */
[----:B------:R-:W-:Y:S01]  /*3040*/  VIADD R14, R7, 0xfcb00000 ;  /* 0xfcb00000070e7836 */ /* 0x000fe20000000000 */
[----:B-----5:R-:W-:Y:S01]  /*3050*/  DADD R16, R30, R16 ;  /* 0x000000001e107229 */ /* 0x020fe20000000010 */
[----:B------:R-:W-:Y:S02]  /*3060*/  IMAD.MOV.U32 R18, RZ, RZ, 0x0 ;  /* 0x00000000ff127424 */ /* 0x000fe400078e00ff */
[----:B------:R-:W-:Y:S01]  /*3070*/  IMAD.MOV.U32 R19, RZ, RZ, 0x3fd80000 ;  /* 0x3fd80000ff137424 */ /* 0x000fe200078e00ff */
[----:B------:R-:W-:-:S04]  /*3080*/  ISETP.GE.U32.AND P0, PT, R14, 0x7ca00000, PT ;  /* 0x7ca000000e00780c */ /* 0x000fc80003f06070 */
[C-C-:B------:R-:W-:Y:S02]  /*3090*/  DFMA R32, R26.reuse, R32, R16.reuse ;  /* 0x000000201a20722b */ /* 0x140fe40000000010 */
[C-C-:B------:R-:W-:Y:S02]  /*30a0*/  DFMA R34, R26.reuse, R34, R16.reuse ;  /* 0x000000221a22722b */ /* 0x140fe40000000010 */
[----:B------:R-:W-:Y:S02]  /*30b0*/  DFMA R36, R26, R36, R16 ;  /* 0x000000241a24722b */ /* 0x000fe40000000010 */
[----:B0-----:R-:W-:Y:S01]  /*30c0*/  DMUL R12, R14, R14 ;  /* 0x0000000e0e0c7228 */ /* 0x001fe20000000000 */
[----:B------:R0:W-:Y:S04]  /*30d0*/  STL.64 [R1], R32 ;  /* 0x0000002001007387 */ /* 0x0001e80000100a00 */
[----:B------:R0:W-:Y:S03]  /*30e0*/  STL.64 [R1+0x8], R34 ;  /* 0x0000082201007387 */ /* 0x0001e60000100a00 */
[----:B------:R-:W-:Y:S01]  /*30f0*/  DFMA R12, -R12, R6, 1 ;  /* 0x3ff000000c0c742b */ /* 0x000fe20000000106 */
[----:B------:R0:W-:Y:S07]  /*3100*/  STL.64 [R1+0x10], R36 ;  /* 0x0000102401007387 */ /* 0x0001ee0000100a00 */
[----:B------:R-:W-:-:S02]  /*3110*/  DFMA R18, R12, R18, 0.5 ;  /* 0x3fe000000c12742b */ /* 0x000fc40000000012 */
[----:B------:R-:W-:-:S08]  /*3120*/  DMUL R12, R14, R12 ;  /* 0x0000000c0e0c7228 */ /* 0x000fd00000000000 */
[----:B------:R-:W-:-:S08]  /*3130*/  DFMA R24, R18, R12, R14 ;  /* 0x0000000c1218722b */ /* 0x000fd0000000000e */
[----:B------:R-:W-:Y:S02]  /*3140*/  DMUL R22, R24, R6 ;  /* 0x0000000618167228 */ /* 0x000fe40000000000 */
[----:B------:R-:W-:Y:S02]  /*3150*/  VIADD R21, R25, 0xfff00000 ;  /* 0xfff0000019157836 */ /* 0x000fe40000000000 */
[----:B------:R-:W-:-:S04]  /*3160*/  IMAD.MOV.U32 R20, RZ, RZ, R24 ;  /* 0x000000ffff147224 */ /* 0x000fc800078e0018 */
[----:B------:R-:W-:-:S08]  /*3170*/  DFMA R18, R22, -R22, R6 ;  /* 0x800000161612722b */ /* 0x000fd00000000006 */
[----:B------:R-:W-:Y:S01]  /*3180*/  DFMA R12, R18, R20, R22 ;  /* 0x00000014120c722b */ /* 0x000fe20000000016 */
[----:B0-----:R-:W-:Y:S10]  /*3190*/  @!P0 BRA `(.L_x_37) ;  /* 0x0000000000208947 */ /* 0x001ff40003800000 */
[----:B------:R-:W-:Y:S01]  /*31a0*/  IMAD.MOV.U32 R20, RZ, RZ, R24 ;  /* 0x000000ffff147224 */ /* 0x000fe200078e0018 */
[----:B------:R-:W-:Y:S01]  /*31b0*/  MOV R12, 0x3200 ;  /* 0x00003200000c7802 */ /* 0x000fe20000000f00 */
[----:B------:R-:W-:Y:S02]  /*31c0*/  IMAD.MOV.U32 R16, RZ, RZ, R6 ;  /* 0x000000ffff107224 */ /* 0x000fe400078e0006 */
[----:B------:R-:W-:Y:S02]  /*31d0*/  IMAD.MOV.U32 R17, RZ, RZ, R7 ;  /* 0x000000ffff117224 */ /* 0x000fe400078e0007 */
[----:B------:R-:W-:-:S07]  /*31e0*/  IMAD.MOV.U32 R24, RZ, RZ, R14 ;  /* 0x000000ffff187224 */ /* 0x000fce00078e000e */
[----:B------:R-:W-:Y:S05]  /*31f0*/  CALL.REL.NOINC `($__internal_1_$__cuda_sm20_dsqrt_rn_f64_mediumpath_v1) ;  /* 0x0000002000247944 */ /* 0x000fea0003c00000 */
[----:B------:R-:W-:Y:S01]  /*3200*/  MOV R12, R18 ;  /* 0x00000012000c7202 */ /* 0x000fe20000000f00 */
[----:B------:R-:W-:-:S07]  /*3210*/  IMAD.MOV.U32 R13, RZ, RZ, R19 ;  /* 0x000000ffff0d7224 */ /* 0x000fce00078e0013 */
.L_x_37:
[----:B------:R-:W-:Y:S01]  /*3220*/  DSETP.NEU.AND P0, PT, |R2|, +INF , PT ;  /* 0x7ff000000200742a */ /* 0x000fe20003f0d200 */
[----:B------:R-:W-:-:S13]  /*3230*/  BSSY.RECONVERGENT B2, `(.L_x_38) ;  /* 0x000001e000027945 */ /* 0x000fda0003800200 */
[----:B------:R-:W-:Y:S01]  /*3240*/  @!P0 DMUL R6, RZ, R2 ;  /* 0x00000002ff068228 */ /* 0x000fe20000000000 */
[----:B------:R-:W-:Y:S01]  /*3250*/  @!P0 IMAD.MOV.U32 R14, RZ, RZ, 0x1 ;  /* 0x00000001ff0e8424 */ /* 0x000fe200078e00ff */
        /* <DEDUP_REMOVED lines=23> */
[----:B------:R-:W-:Y:S02]  /*33d0*/  IMAD.MOV.U32 R6, RZ, RZ, R18 ;  /* 0x000000ffff067224 */ /* 0x000fe400078e0012 */
[----:B------:R-:W-:-:S07]  /*33e0*/  IMAD.MOV.U32 R7, RZ, RZ, R19 ;  /* 0x000000ffff077224 */ /* 0x000fce00078e0013 */
.L_x_41:
[----:B------:R-:W-:Y:S05]  /*33f0*/  BSYNC.RECONVERGENT B3 ;  /* 0x0000000000037941 */ /* 0x000fea0003800200 */
.L_x_40:
[----:B------:R-:W-:-:S07]  /*3400*/  VIADD R14, R14, 0x1 ;  /* 0x000000010e0e7836 */ /* 0x000fce0000000000 */
.L_x_39:
[----:B------:R-:W-:Y:S05]  /*3410*/  BSYNC.RECONVERGENT B2 ;  /* 0x0000000000027941 */ /* 0x000fea0003800200 */
.L_x_38:
        /* <DEDUP_REMOVED lines=25> */
[----:B------:R-:W-:Y:S02]  /*35b0*/  FSEL R16, R2, R6, !P0 ;  /* 0x0000000602107208 */ /* 0x000fe40004000000 */
[----:B------:R-:W-:Y:S01]  /*35c0*/  FSEL R17, R3, R7, !P0 ;  /* 0x0000000703117208 */ /* 0x000fe20004000000 */
[----:B------:R-:W-:Y:S01]  /*35d0*/  @!P1 DMUL R6, RZ, R8 ;  /* 0x00000008ff069228 */ /* 0x000fe20000000000 */
        /* <DEDUP_REMOVED lines=30> */
.L_x_45:
[----:B------:R-:W-:Y:S05]  /*37c0*/  BSYNC.RECONVERGENT B3 ;  /* 0x0000000000037941 */ /* 0x000fea0003800200 */
.L_x_44:
[----:B------:R-:W-:-:S07]  /*37d0*/  VIADD R14, R14, 0x1 ;  /* 0x000000010e0e7836 */ /* 0x000fce0000000000 */
.L_x_43:
[----:B------:R-:W-:Y:S05]  /*37e0*/  BSYNC.RECONVERGENT B2 ;  /* 0x0000000000027941 */ /* 0x000fea0003800200 */
.L_x_42:
        /* <DEDUP_REMOVED lines=10> */
[----:B------:R-:W-:Y:S01]  /*3890*/  MOV R34, 0x20fd8164 ;  /* 0x20fd816400227802 */ /* 0x000fe20000000f00 */
[----:B------:R-:W-:Y:S01]  /*38a0*/  DSETP.NEU.AND P1, PT, |R10|, +INF , PT ;  /* 0x7ff000000a00742a */ /* 0x000fe20003f2d200 */
        /* <DEDUP_REMOVED lines=9> */
[----:B----4-:R-:W-:Y:S01]  /*3940*/  DFMA R16, R8, R16, R24 ;  /* 0x000000100810722b */ /* 0x010fe20000000018 */
[----:B------:R-:W-:-:S07]  /*3950*/  @!P1 IMAD.MOV.U32 R24, RZ, RZ, 0x1 ;  /* 0x00000001ff189424 */ /* 0x000fce00078e00ff */
[----:B------:R-:W-:-:S08]  /*3960*/  DFMA R16, R8, R16, R26 ;  /* 0x000000100810722b */ /* 0x000fd0000000001a */
[----:B------:R-:W-:Y:S02]  /*3970*/  DFMA R6, R16, R6, R6 ;  /* 0x000000061006722b */ /* 0x000fe40000000006 */
[----:B------:R-:W-:-:S10]  /*3980*/  DFMA R8, R8, R16, 1 ;  /* 0x3ff000000808742b */ /* 0x000fd40000000010 */
[----:B------:R-:W-:Y:S02]  /*3990*/  FSEL R8, R8, R6, !P0 ;  /* 0x0000000608087208 */ /* 0x000fe40004000000 */
        /* <DEDUP_REMOVED lines=31> */
.L_x_49:
[----:B------:R-:W-:Y:S05]  /*3b90*/  BSYNC.RECONVERGENT B3 ;  /* 0x0000000000037941 */ /* 0x000fea0003800200 */
.L_x_48:
[----:B------:R-:W-:-:S07]  /*3ba0*/  VIADD R24, R8, 0x1 ;  /* 0x0000000108187836 */ /* 0x000fce0000000000 */
.L_x_47:
[----:B------:R-:W-:Y:S05]  /*3bb0*/  BSYNC.RECONVERGENT B2 ;  /* 0x0000000000027941 */ /* 0x000fea0003800200 */
.L_x_46:
[----:B------:R-:W0:Y:S01]  /*3bc0*/  LDCU.64 UR6, c[0x4][0x8] ;  /* 0x01000100ff0677ac */ /* 0x000e220008000a00 */
[----:B------:R-:W-:-:S05]  /*3bd0*/  IMAD.SHL.U32 R8, R24, 0x40, RZ ;  /* 0x0000004018087824 */ /* 0x000fca00078e00ff */
[----:B------:R-:W-:-:S04]  /*3be0*/  LOP3.LUT R8, R8, 0x40, RZ, 0xc0, !PT ;  /* 0x0000004008087812 */ /* 0x000fc800078ec0ff */
[----:B0-----:R-:W-:-:S05]  /*3bf0*/  IADD3 R36, P0, PT, R8, UR6, RZ ;  /* 0x0000000608247c10 */ /* 0x001fca000ff1e0ff */
[----:B------:R-:W-:-:S05]  /*3c00*/  IMAD.X R37, RZ, RZ, UR7, P0 ;  /* 0x00000007ff257e24 */ /* 0x000fca00080e06ff */
[----:B------:R-:W2:Y:S04]  /*3c10*/  LDG.E.128.CONSTANT R8, desc[UR4][R36.64] ;  /* 0x0000000424087981 */ /* 0x000ea8000c1e9d00 */
[----:B------:R-:W3:Y:S04]  /*3c20*/  LDG.E.128.CONSTANT R16, desc[UR4][R36.64+0x10] ;  /* 0x0000100424107981 */ /* 0x000ee8000c1e9d00 */
[----:B------:R0:W4:Y:S01]  /*3c30*/  LDG.E.128.CONSTANT R20, desc[UR4][R36.64+0x20] ;  /* 0x0000200424147981 */ /* 0x000122000c1e9d00 */
[----:B------:R-:W0:Y:S01]  /*3c40*/  MUFU.RCP64H R35, -3 ;  /* 0xc008000000237908 */ /* 0x000e220000001800 */
[----:B------:R-:W-:Y:S01]  /*3c50*/  LOP3.LUT R25, R24, 0x1, RZ, 0xc0, !PT ;  /* 0x0000000118197812 */ /* 0x000fe200078ec0ff */
[----:B------:R-:W-:Y:S01]  /*3c60*/  IMAD.MOV.U32 R32, RZ, RZ, 0x0 ;  /* 0x00000000ff207424 */ /* 0x000fe200078e00ff */
[----:B------:R-:W-:Y:S01]  /*3c70*/  DMUL R26, R14, R14 ;  /* 0x0000000e0e1a7228 */ /* 0x000fe20000000000 */
[----:B------:R-:W-:Y:S01]  /*3c80*/  IMAD.MOV.U32 R33, RZ, RZ, 0x40080000 ;  /* 0x40080000ff217424 */ /* 0x000fe200078e00ff */
[----:B------:R-:W-:Y:S01]  /*3c90*/  ISETP.NE.U32.AND P0, PT, R25, 0x1, PT ;  /* 0x000000011900780c */ /* 0x000fe20003f05070 */
[----:B------:R-:W-:Y:S01]  /*3ca0*/  IMAD.MOV.U32 R34, RZ, RZ, 0x1 ;  /* 0x00000001ff227424 */ /* 0x000fe200078e00ff */
[----:B------:R-:W-:Y:S01]  /*3cb0*/  FSETP.GEU.AND P2, PT, |R5|, 6.5827683646048100446e-37, PT ;  /* 0x036000000500780b */ /* 0x000fe20003f4e200 */
[----:B------:R-:W-:Y:S01]  /*3cc0*/  IMAD.MOV.U32 R38, RZ, RZ, 0x20fd8164 ;  /* 0x20fd8164ff267424 */ /* 0x000fe200078e00ff */
[----:B------:R-:W-:Y:S01]  /*3cd0*/  UMOV UR6, 0x55555555 ;  /* 0x5555555500067882 */ /* 0x000fe20000000000 */
[----:B------:R-:W-:Y:S01]  /*3ce0*/  IMAD.MOV.U32 R25, RZ, RZ, 0x3da8ff83 ;  /* 0x3da8ff83ff197424 */ /* 0x000fe200078e00ff */
[----:B------:R-:W-:-:S02]  /*3cf0*/  UMOV UR7, 0x3fe55555 ;  /* 0x3fe5555500077882 */ /* 0x000fc40000000000 */
[----:B------:R-:W-:Y:S02]  /*3d00*/  FSEL R38, R38, -8.06006814911005101289e+34, !P0 ;  /* 0xf9785eba26267808 */ /* 0x000fe40004000000 */
[----:B------:R-:W-:Y:S01]  /*3d10*/  FSEL R39, -R25, 0.11223486810922622681, !P0 ;  /* 0x3de5db6519277808 */ /* 0x000fe20004000100 */
[----:B0-----:R-:W-:-:S08]  /*3d20*/  DFMA R36, R34, R32, 1 ;  /* 0x3ff000002224742b */ /* 0x001fd00000000020 */
[----:B------:R-:W-:-:S08]  /*3d30*/  DFMA R36, R36, R36, R36 ;  /* 0x000000242424722b */ /* 0x000fd00000000024 */
[----:B------:R-:W-:-:S08]  /*3d40*/  DFMA R36, R34, R36, R34 ;  /* 0x000000242224722b */ /* 0x000fd00000000022 */
[----:B------:R-:W-:-:S08]  /*3d50*/  DFMA R32, R36, R32, 1 ;  /* 0x3ff000002420742b */ /* 0x000fd00000000020 */
[----:B------:R-:W-:Y:S02]  /*3d60*/  DFMA R32, R36, R32, R36 ;  /* 0x000000202420722b */ /* 0x000fe40000000024 */
[----:B--2---:R-:W-:-:S08]  /*3d70*/  DFMA R8, R26, R38, R8 ;  /* 0x000000261a08722b */ /* 0x004fd00000000008 */
[----:B------:R-:W-:-:S08]  /*3d80*/  DFMA R8, R26, R8, R10 ;  /* 0x000000081a08722b */ /* 0x000fd0000000000a */
[----:B---3--:R-:W-:Y:S02]  /*3d90*/  DFMA R8, R26, R8, R16 ;  /* 0x000000081a08722b */ /* 0x008fe40000000010 */
[----:B------:R-:W-:-:S06]  /*3da0*/  DMUL R16, R4, R32 ;  /* 0x0000002004107228 */ /* 0x000fcc0000000000 */
[----:B------:R-:W-:Y:S02]  /*3db0*/  DFMA R8, R26, R8, R18 ;  /* 0x000000081a08722b */ /* 0x000fe40000000012 */
[----:B------:R-:W-:-:S06]  /*3dc0*/  DFMA R10, R16, 3, R4 ;  /* 0x40080000100a782b */ /* 0x000fcc0000000004 */
[----:B----4-:R-:W-:Y:S02]  /*3dd0*/  DFMA R8, R26, R8, R20 ;  /* 0x000000081a08722b */ /* 0x010fe40000000014 */
[----:B------:R-:W-:-:S06]  /*3de0*/  DFMA R16, R32, R10, R16 ;  /* 0x0000000a2010722b */ /* 0x000fcc0000000010 */
[----:B------:R-:W-:-:S08]  /*3df0*/  DFMA R8, R26, R8, R22 ;  /* 0x000000081a08722b */ /* 0x000fd00000000016 */
[----:B------:R-:W-:Y:S02]  /*3e00*/  DFMA R14, R8, R14, R14 ;  /* 0x0000000e080e722b */ /* 0x000fe4000000000e */
[----:B------:R-:W-:-:S10]  /*3e10*/  DFMA R8, R26, R8, 1 ;  /* 0x3ff000001a08742b */ /* 0x000fd40000000008 */
[----:B------:R-:W-:Y:S01]  /*3e20*/  FSEL R14, R8, R14, !P0 ;  /* 0x0000000e080e7208 */ /* 0x000fe20004000000 */
[----:B------:R-:W-:Y:S01]  /*3e30*/  FFMA R8, RZ, -2.125, R17 ;  /* 0xc0080000ff087823 */ /* 0x000fe20000000011 */
[----:B------:R-:W-:Y:S02]  /*3e40*/  FSEL R15, R9, R15, !P0 ;  /* 0x0000000f090f7208 */ /* 0x000fe40004000000 */
[----:B------:R-:W-:Y:S02]  /*3e50*/  LOP3.LUT P0, RZ, R24, 0x2, RZ, 0xc0, !PT ;  /* 0x0000000218ff7812 */ /* 0x000fe4000780c0ff */
[----:B------:R-:W-:Y:S01]  /*3e60*/  FSETP.GT.AND P1, PT, |R8|, 1.469367938527859385e-39, PT ;  /* 0x001000000800780b */ /* 0x000fe20003f24200 */
[----:B------:R-:W-:Y:S02]  /*3e70*/  DMUL R8, R12, -UR6 ;  /* 0x800000060c087c28 */ /* 0x000fe40008000000 */
[----:B------:R-:W-:-:S10]  /*3e80*/  DADD R10, RZ, -R14 ;  /* 0x00000000ff0a7229 */ /* 0x000fd4000000080e */
[----:B------:R-:W-:Y:S02]  /*3e90*/  FSEL R10, R14, R10, !P0 ;  /* 0x0000000a0e0a7208 */ /* 0x000fe40004000000 */
[----:B------:R-:W-:Y:S01]  /*3ea0*/  FSEL R11, R15, R11, !P0 ;  /* 0x0000000b0f0b7208 */ /* 0x000fe20004000000 */
[----:B------:R-:W-:Y:S06]  /*3eb0*/  @P1 BRA P2, `(.L_x_50) ;  /* 0x00000000001c1947 */ /* 0x000fec0001000000 */
[----:B------:R-:W-:Y:S01]  /*3ec0*/  IMAD.MOV.U32 R16, RZ, RZ, R4 ;  /* 0x000000ffff107224 */ /* 0x000fe200078e0004 */
[----:B------:R-:W-:Y:S01]  /*3ed0*/  MOV R12, 0x3f20 ;  /* 0x00003f20000c7802 */ /* 0x000fe20000000f00 */
[----:B------:R-:W-:Y:S02]  /*3ee0*/  IMAD.MOV.U32 R13, RZ, RZ, R5 ;  /* 0x000000ffff0d7224 */ /* 0x000fe400078e0005 */
[----:B------:R-:W-:Y:S02]  /*3ef0*/  IMAD.MOV.U32 R18, RZ, RZ, RZ ;  /* 0x000000ffff127224 */ /* 0x000fe400078e00ff */
[----:B------:R-:W-:-:S07]  /*3f00*/  IMAD.MOV.U32 R19, RZ, RZ, -0x3ff80000 ;  /* 0xc0080000ff137424 */ /* 0x000fce00078e00ff */
[----:B------:R-:W-:Y:S05]  /*3f10*/  CALL.REL.NOINC `($__internal_0_$__cuda_sm20_div_rn_f64_full) ;  /* 0x0000000c004c7944 */ /* 0x000fea0003c00000 */
[----:B------:R-:W-:-:S07]  /*3f20*/  IMAD.MOV.U32 R17, RZ, RZ, R13 ;  /* 0x000000ffff117224 */ /* 0x000fce00078e000d */
.L_x_50:
[----:B------:R-:W0:Y:S01]  /*3f30*/  LDC.64 R24, c[0x0][0x3a8] ;  /* 0x0000ea00ff187b82 */ /* 0x000e220000000a00 */
[----:B------:R-:W-:Y:S01]  /*3f40*/  DADD R18, R30, R16 ;  /* 0x000000001e127229 */ /* 0x000fe20000000010 */
[----:B------:R-:W1:Y:S01]  /*3f50*/  LDCU.64 UR8, c[0x0][0x388] ;  /* 0x00007100ff0877ac */ /* 0x000e620008000a00 */
[----:B0-----:R-:W2:Y:S04]  /*3f60*/  LDG.E.64 R12, desc[UR4][R24.64+0x18] ;  /* 0x00001804180c7981 */ /* 0x001ea8000c1e1b00 */
[----:B------:R-:W3:Y:S02]  /*3f70*/  LDG.E.64 R4, desc[UR4][R24.64+0x30] ;  /* 0x0000300418047981 */ /* 0x000ee4000c1e1b00 */
[C-C-:B------:R-:W-:Y:S02]  /*3f80*/  DFMA R14, R8.reuse, R6, R18.reuse ;  /* 0x00000006080e722b */ /* 0x140fe40000000012 */
[----:B------:R-:W-:-:S02]  /*3f90*/  DFMA R16, R8, R2, R18 ;  /* 0x000000020810722b */ /* 0x000fc40000000012 */
[----:B------:R-:W-:-:S04]  /*3fa0*/  DFMA R10, R8, R10, R18 ;  /* 0x0000000a080a722b */ /* 0x000fc80000000012 */
[C---:B------:R-:W-:Y:S02]  /*3fb0*/  DADD R6, R30.reuse, -R14 ;  /* 0x000000001e067229 */ /* 0x040fe4000000080e */
[----:B------:R-:W-:-:S06]  /*3fc0*/  DADD R2, R30, -R16 ;  /* 0x000000001e027229 */ /* 0x000fcc0000000810 */
[----:B------:R-:W-:Y:S02]  /*3fd0*/  DADD R20, -RZ, |R6| ;  /* 0x00000000ff147229 */ /* 0x000fe40000000506 */
[--C-:B------:R-:W-:Y:S02]  /*3fe0*/  DADD R22, -RZ, |R2|.reuse ;  /* 0x00000000ff167229 */ /* 0x100fe40000000502 */
[----:B------:R-:W-:Y:S02]  /*3ff0*/  DSETP.GEU.AND P0, PT, |R6|, |R2|, PT ;  /* 0x400000020600722a */ /* 0x000fe40003f0e200 */
[----:B------:R-:W-:-:S06]  /*4000*/  DADD R2, R30, -R10 ;  /* 0x000000001e027229 */ /* 0x000fcc000000080a */
[----:B------:R-:W-:Y:S02]  /*4010*/  FSEL R6, R20, R22, !P0 ;  /* 0x0000001614067208 */ /* 0x000fe40004000000 */
[----:B------:R-:W-:-:S06]  /*4020*/  FSEL R7, R21, R23, !P0 ;  /* 0x0000001715077208 */ /* 0x000fcc0004000000 */
[----:B------:R-:W-:Y:S01]  /*4030*/  DSETP.GEU.AND P1, PT, |R2|, R6, PT ;  /* 0x000000060200722a */ /* 0x000fe20003f2e200 */
[----:B------:R-:W-:-:S05]  /*4040*/  SEL R2, RZ, 0x1, P0 ;  /* 0x00000001ff027807 */ /* 0x000fca0000000000 */
[----:B------:R-:W-:-:S05]  /*4050*/  SEL R2, R2, 0x2, P1 ;  /* 0x0000000202027807 */ /* 0x000fca0000800000 */
[----:B------:R-:W-:-:S06]  /*4060*/  IMAD.U32 R6, R2, 0x8, R1 ;  /* 0x0000000802067824 */ /* 0x000fcc00078e0001 */
[----:B------:R-:W4:Y:S01]  /*4070*/  LDL.64 R6, [R6] ;  /* 0x0000000006067983 */ /* 0x000f220000100a00 */
[--C-:B--2---:R-:W-:Y:S02]  /*4080*/  DADD R8, -R14, R12.reuse ;  /* 0x000000000e087229 */ /* 0x104fe4000000010c */
[----:B------:R-:W-:Y:S02]  /*4090*/  DADD R2, -R16, R12 ;  /* 0x0000000010027229 */ /* 0x000fe4000000010c */
[--C-:B---3--:R-:W-:Y:S02]  /*40a0*/  DADD R14, -R14, R4.reuse ;  /* 0x000000000e0e7229 */ /* 0x108fe40000000104 */
[----:B------:R-:W-:Y:S02]  /*40b0*/  DADD R16, -R16, R4 ;  /* 0x0000000010107229 */ /* 0x000fe40000000104 */
[----:B------:R-:W-:Y:S02]  /*40c0*/  DADD R18, -RZ, |R8| ;  /* 0x00000000ff127229 */ /* 0x000fe40000000508 */
[----:B------:R-:W-:-:S02]  /*40d0*/  DADD R20, -RZ, |R2| ;  /* 0x00000000ff147229 */ /* 0x000fc40000000502 */
[----:B------:R-:W-:Y:S02]  /*40e0*/  DADD R22, -RZ, |R14| ;  /* 0x00000000ff167229 */ /* 0x000fe4000000050e */
[----:B------:R-:W-:Y:S02]  /*40f0*/  DADD R24, -RZ, |R16| ;  /* 0x00000000ff187229 */ /* 0x000fe40000000510 */
[----:B------:R-:W-:Y:S02]  /*4100*/  DSETP.GEU.AND P0, PT, |R8|, |R2|, PT ;  /* 0x400000020800722a */ /* 0x000fe40003f0e200 */
[----:B------:R-:W-:Y:S02]  /*4110*/  DSETP.GEU.AND P2, PT, |R14|, |R16|, PT ;  /* 0x400000100e00722a */ /* 0x000fe40003f4e200 */
[C---:B------:R-:W-:Y:S02]  /*4120*/  DADD R12, -R10.reuse, R12 ;  /* 0x000000000a0c7229 */ /* 0x040fe4000000010c */
[----:B------:R-:W-:Y:S01]  /*4130*/  FSEL R2, R18, R20, !P0 ;  /* 0x0000001412027208 */ /* 0x000fe20004000000 */
[----:B------:R-:W-:Y:S01]  /*4140*/  DADD R4, -R10, R4 ;  /* 0x000000000a047229 */ /* 0x000fe20000000104 */
[----:B------:R-:W-:-:S02]  /*4150*/  FSEL R3, R19, R21, !P0 ;  /* 0x0000001513037208 */ /* 0x000fc40004000000 */
[----:B------:R-:W-:Y:S02]  /*4160*/  FSEL R8, R22, R24, !P2 ;  /* 0x0000001816087208 */ /* 0x000fe40005000000 */
[----:B------:R-:W-:Y:S02]  /*4170*/  FSEL R9, R23, R25, !P2 ;  /* 0x0000001917097208 */ /* 0x000fe40005000000 */
[----:B------:R-:W-:Y:S01]  /*4180*/  DSETP.GEU.AND P1, PT, |R12|, R2, PT ;  /* 0x000000020c00722a */ /* 0x000fe20003f2e200 */
[----:B------:R-:W-:-:S03]  /*4190*/  SEL R3, RZ, 0x1, P0 ;  /* 0x00000001ff037807 */ /* 0x000fc60000000000 */
[----:B------:R-:W-:Y:S01]  /*41a0*/  DSETP.GEU.AND P0, PT, |R4|, R8, PT ;  /* 0x000000080400722a */ /* 0x000fe20003f0e200 */
[----:B------:R-:W-:Y:S02]  /*41b0*/  SEL R2, RZ, 0x1, P2 ;  /* 0x00000001ff027807 */ /* 0x000fe40001000000 */
[----:B------:R-:W-:-:S03]  /*41c0*/  SEL R4, R3, 0x2, P1 ;  /* 0x0000000203047807 */ /* 0x000fc60000800000 */
[----:B------:R-:W-:Y:S02]  /*41d0*/  SEL R2, R2, 0x2, P0 ;  /* 0x0000000202027807 */ /* 0x000fe40000000000 */
[----:B------:R-:W-:-:S03]  /*41e0*/  LEA R3, R4, R1, 0x3 ;  /* 0x0000000104037211 */ /* 0x000fc600078e18ff */
[----:B------:R-:W-:-:S03]  /*41f0*/  IMAD.U32 R8, R2, 0x8, R1 ;  /* 0x0000000802087824 */ /* 0x000fc600078e0001 */
[----:B------:R-:W2:Y:S04]  /*4200*/  LDL.64 R2, [R3] ;  /* 0x0000000003027983 */ /* 0x000ea80000100a00 */
[----:B------:R-:W3:Y:S01]  /*4210*/  LDL.64 R8, [R8] ;  /* 0x0000000008087983 */ /* 0x000ee20000100a00 */
[----:B------:R-:W0:Y:S01]  /*4220*/  MUFU.RCP64H R5, R29 ;  /* 0x0000001d00057308 */ /* 0x000e220000001800 */
[----:B------:R-:W-:Y:S01]  /*4230*/  IMAD.MOV.U32 R4, RZ, RZ, 0x1 ;  /* 0x00000001ff047424 */ /* 0x000fe200078e00ff */
[----:B------:R-:W-:Y:S01]  /*4240*/  UMOV UR6, 0xcac08312 ;  /* 0xcac0831200067882 */ /* 0x000fe20000000000 */
[----:B------:R-:W-:Y:S01]  /*4250*/  UMOV UR7, 0x400445a1 ;  /* 0x400445a100077882 */ /* 0x000fe20000000000 */
[----:B------:R-:W-:Y:S01]  /*4260*/  BSSY.RECONVERGENT B0, `(.L_x_51) ;  /* 0x0000019000007945 */ /* 0x000fe20003800200 */
[----:B----4-:R-:W-:-:S08]  /*4270*/  DADD R6, -R30, R6 ;  /* 0x000000001e067229 */ /* 0x010fd00000000106 */
[----:B------:R-:W-:Y:S02]  /*4280*/  DMUL R6, R6, -UR6 ;  /* 0x8000000606067c28 */ /* 0x000fe40008000000 */
[----:B0-----:R-:W-:-:S06]  /*4290*/  DFMA R10, -R28, R4, 1 ;  /* 0x3ff000001c0a742b */ /* 0x001fcc0000000104 */
[----:B-1----:R-:W-:Y:S02]  /*42a0*/  DMUL R12, R6, UR8 ;  /* 0x00000008060c7c28 */ /* 0x002fe40008000000 */
[----:B------:R-:W-:-:S08]  /*42b0*/  DFMA R10, R10, R10, R10 ;  /* 0x0000000a0a0a722b */ /* 0x000fd0000000000a */
[----:B------:R-:W-:Y:S01]  /*42c0*/  FSETP.GEU.AND P1, PT, |R13|, 6.5827683646048100446e-37, PT ;  /* 0x036000000d00780b */ /* 0x000fe20003f2e200 */
[----:B------:R-:W-:-:S08]  /*42d0*/  DFMA R10, R4, R10, R4 ;  /* 0x0000000a040a722b */ /* 0x000fd00000000004 */
[----:B------:R-:W-:-:S08]  /*42e0*/  DFMA R4, -R28, R10, 1 ;  /* 0x3ff000001c04742b */ /* 0x000fd0000000010a */
[----:B------:R-:W-:-:S08]  /*42f0*/  DFMA R4, R10, R4, R10 ;  /* 0x000000040a04722b */ /* 0x000fd0000000000a */
[----:B------:R-:W-:-:S08]  /*4300*/  DMUL R6, R12, R4 ;  /* 0x000000040c067228 */ /* 0x000fd00000000000 */
[----:B------:R-:W-:-:S08]  /*4310*/  DFMA R10, -R28, R6, R12 ;  /* 0x000000061c0a722b */ /* 0x000fd0000000010c */
[----:B------:R-:W-:-:S10]  /*4320*/  DFMA R4, R4, R10, R6 ;  /* 0x0000000a0404722b */ /* 0x000fd40000000006 */
[----:B------:R-:W-:-:S05]  /*4330*/  FFMA R6, RZ, R29, R5 ;  /* 0x0000001dff067223 */ /* 0x000fca0000000005 */
[----:B------:R-:W-:Y:S01]  /*4340*/  FSETP.GT.AND P0, PT, |R6|, 1.469367938527859385e-39, PT ;  /* 0x001000000600780b */ /* 0x000fe20003f04200 */
[C---:B--2---:R-:W-:Y:S02]  /*4350*/  DADD R2, -R30.reuse, R2 ;  /* 0x000000001e027229 */ /* 0x044fe40000000102 */
[----:B---3--:R-:W-:-:S10]  /*4360*/  DADD R30, -R30, R8 ;  /* 0x000000001e1e7229 */ /* 0x008fd40000000108 */
[----:B------:R-:W-:Y:S05]  /*4370*/  @P0 BRA P1, `(.L_x_52) ;  /* 0x00000000001c0947 */ /* 0x000fea0000800000 */
[----:B------:R-:W-:Y:S01]  /*4380*/  IMAD.MOV.U32 R16, RZ, RZ, R12 ;  /* 0x000000ffff107224 */ /* 0x000fe200078e000c */
[----:B------:R-:W-:Y:S01]  /*4390*/  MOV R12, 0x43d0 ;  /* 0x000043d0000c7802 */ /* 0x000fe20000000f00 */
[----:B------:R-:W-:Y:S02]  /*43a0*/  IMAD.MOV.U32 R18, RZ, RZ, R28 ;  /* 0x000000ffff127224 */ /* 0x000fe400078e001c */
[----:B------:R-:W-:-:S07]  /*43b0*/  IMAD.MOV.U32 R19, RZ, RZ, R29 ;  /* 0x000000ffff137224 */ /* 0x000fce00078e001d */
[----:B------:R-:W-:Y:S05]  /*43c0*/  CALL.REL.NOINC `($__internal_0_$__cuda_sm20_div_rn_f64_full) ;  /* 0x0000000800207944 */ /* 0x000fea0003c00000 */
[----:B------:R-:W-:Y:S02]  /*43d0*/  IMAD.MOV.U32 R4, RZ, RZ, R16 ;  /* 0x000000ffff047224 */ /* 0x000fe400078e0010 */
[----:B------:R-:W-:-:S07]  /*43e0*/  IMAD.MOV.U32 R5, RZ, RZ, R13 ;  /* 0x000000ffff057224 */ /* 0x000fce00078e000d */
.L_x_52:
[----:B------:R-:W-:Y:S05]  /*43f0*/  BSYNC.RECONVERGENT B0 ;  /* 0x0000000000007941 */ /* 0x000fea0003800200 */
.L_x_51:
[----:B------:R-:W-:Y:S01]  /*4400*/  DSETP.NEU.AND P0, PT, |R4|, +INF , PT ;  /* 0x7ff000000400742a */ /* 0x000fe20003f0d200 */
[----:B------:R-:W-:-:S13]  /*4410*/  BSSY.RECONVERGENT B2, `(.L_x_53) ;  /* 0x0000010000027945 */ /* 0x000fda0003800200 */
[----:B------:R-:W-:Y:S05]  /*4420*/  @!P0 BRA `(.L_x_54) ;  /* 0x0000000000388947 */ /* 0x000fea0003800000 */
[----:B------:R-:W-:-:S14]  /*4430*/  DSETP.GE.AND P0, PT, |R4|, 2.14748364800000000000e+09, PT ;  /* 0x41e000000400742a */ /* 0x000fdc0003f06200 */
[----:B------:R-:W-:Y:S05]  /*4440*/  @!P0 BRA `(.L_x_54) ;  /* 0x0000000000308947 */ /* 0x000fea0003800000 */
[----:B------:R-:W-:Y:S01]  /*4450*/  BSSY.RECONVERGENT B3, `(.L_x_55) ;  /* 0x0000005000037945 */ /* 0x000fe20003800200 */
[----:B------:R-:W-:Y:S01]  /*4460*/  IMAD.MOV.U32 R18, RZ, RZ, R4 ;  /* 0x000000ffff127224 */ /* 0x000fe200078e0004 */
[----:B------:R-:W-:Y:S01]  /*4470*/  MOV R36, 0x44a0 ;  /* 0x000044a000247802 */ /* 0x000fe20000000f00 */
[----:B------:R-:W-:-:S07]  /*4480*/  IMAD.MOV.U32 R37, RZ, RZ, R5 ;  /* 0x000000ffff257224 */ /* 0x000fce00078e0005 */
[----:B------:R-:W-:Y:S05]  /*4490*/  CALL.REL.NOINC `($_Z15propagateLineariidddPA3_A2_dPA3_dPdS4_i$__internal_trig_reduction_slowpathd) ;  /* 0x0000001000187944 */ /* 0x000fea0003c00000 */
[----:B------:R-:W-:Y:S05]  /*44a0*/  BSYNC.RECONVERGENT B3 ;  /* 0x0000000000037941 */ /* 0x000fea0003800200 */
.L_x_55:
[----:B------:R-:W-:-:S14]  /*44b0*/  DSETP.GE.AND P0, PT, |R4|, 2.14748364800000000000e+09, PT ;  /* 0x41e000000400742a */ /* 0x000fdc0003f06200 */
[----:B------:R-:W-:Y:S05]  /*44c0*/  @!P0 BRA `(.L_x_54) ;  /* 0x0000000000108947 */ /* 0x000fea0003800000 */
[----:B------:R-:W-:Y:S01]  /*44d0*/  IMAD.MOV.U32 R18, RZ, RZ, R4 ;  /* 0x000000ffff127224 */ /* 0x000fe200078e0004 */
[----:B------:R-:W-:Y:S01]  /*44e0*/  MOV R36, 0x4510 ;  /* 0x0000451000247802 */ /* 0x000fe20000000f00 */
[----:B------:R-:W-:-:S07]  /*44f0*/  IMAD.MOV.U32 R37, RZ, RZ, R5 ;  /* 0x000000ffff257224 */ /* 0x000fce00078e0005 */
[----:B------:R-:W-:Y:S05]  /*4500*/  CALL.REL.NOINC `($_Z15propagateLineariidddPA3_A2_dPA3_dPdS4_i$__internal_trig_reduction_slowpathd) ;  /* 0x0000000c00fc7944 */ /* 0x000fea0003c00000 */
.L_x_54:
[----:B------:R-:W-:Y:S05]  /*4510*/  BSYNC.RECONVERGENT B2 ;  /* 0x0000000000027941 */ /* 0x000fea0003800200 */
.L_x_53:
[----:B------:R-:W0:Y:S01]  /*4520*/  MUFU.RCP64H R5, R29 ;  /* 0x0000001d00057308 */ /* 0x000e220000001800 */
[----:B------:R-:W-:Y:S01]  /*4530*/  IMAD.MOV.U32 R4, RZ, RZ, 0x1 ;  /* 0x00000001ff047424 */ /* 0x000fe200078e00ff */
[----:B------:R-:W1:Y:S01]  /*4540*/  LDCU.64 UR8, c[0x0][0x388] ;  /* 0x00007100ff0877ac */ /* 0x000e620008000a00 */
[----:B------:R-:W-:Y:S01]  /*4550*/  BSSY.RECONVERGENT B0, `(.L_x_56) ;  /* 0x0000018000007945 */ /* 0x000fe20003800200 */
[----:B------:R-:W-:Y:S01]  /*4560*/  UMOV UR6, 0xcac08312 ;  /* 0xcac0831200067882 */ /* 0x000fe20000000000 */
[----:B------:R-:W-:Y:S02]  /*4570*/  UMOV UR7, 0x400445a1 ;  /* 0x400445a100077882 */ /* 0x000fe40000000000 */
        /* <DEDUP_REMOVED lines=21> */
.L_x_57:
[----:B------:R-:W-:Y:S05]  /*46d0*/  BSYNC.RECONVERGENT B0 ;  /* 0x0000000000007941 */ /* 0x000fea0003800200 */
.L_x_56:
        /* <DEDUP_REMOVED lines=11> */
.L_x_60:
[----:B------:R-:W-:-:S14]  /*4790*/  DSETP.GE.AND P0, PT, |R2|, 2.14748364800000000000e+09, PT ;  /* 0x41e000000200742a */ /* 0x000fdc0003f06200 */
[----:B------:R-:W-:Y:S05]  /*47a0*/  @!P0 BRA `(.L_x_59) ;  /* 0x0000000000108947 */ /* 0x000fea0003800000 */
[----:B------:R-:W-:Y:S01]  /*47b0*/  IMAD.MOV.U32 R18, RZ, RZ, R2 ;  /* 0x000000ffff127224 */ /* 0x000fe200078e0002 */
[----:B------:R-:W-:Y:S01]  /*47c0*/  MOV R36, 0x47f0 ;  /* 0x000047f000247802 */ /* 0x000fe20000000f00 */
[----:B------:R-:W-:-:S07]  /*47d0*/  IMAD.MOV.U32 R37, RZ, RZ, R3 ;  /* 0x000000ffff257224 */ /* 0x000fce00078e0003 */
[----:B------:R-:W-:Y:S05]  /*47e0*/  CALL.REL.NOINC `($_Z15propagateLineariidddPA3_A2_dPA3_dPdS4_i$__internal_trig_reduction_slowpathd) ;  /* 0x0000000c00447944 */ /* 0x000fea0003c00000 */
.L_x_59:
[----:B------:R-:W-:Y:S05]  /*47f0*/  BSYNC.RECONVERGENT B2 ;  /* 0x0000000000027941 */ /* 0x000fea0003800200 */
.L_x_58:
[----:B------:R-:W0:Y:S01]  /*4800*/  MUFU.RCP64H R3, R29 ;  /* 0x0000001d00037308 */ /* 0x000e220000001800 */
[----:B------:R-:W-:Y:S01]  /*4810*/  MOV R2, 0x1 ;  /* 0x0000000100027802 */ /* 0x000fe20000000f00 */
        /* <DEDUP_REMOVED lines=23> */
[----:B------:R-:W-:-:S07]  /*4990*/  IMAD.MOV.U32 R17, RZ, RZ, R13 ;  /* 0x000000ffff117224 */ /* 0x000fce00078e000d */
.L_x_62:
[----:B------:R-:W-:Y:S05]  /*49a0*/  BSYNC.RECONVERGENT B0 ;  /* 0x0000000000007941 */ /* 0x000fea0003800200 */
.L_x_61:
[----:B------:R-:W-:Y:S01]  /*49b0*/  DADD R2, RZ, R16 ;  /* 0x00000000ff027229 */ /* 0x000fe20000000010 */
[----:B------:R-:W-:Y:S07]  /*49c0*/  BSSY.RECONVERGENT B2, `(.L_x_63) ;  /* 0x0000011000027945 */ /* 0x000fee0003800200 */
[----:B------:R-:W-:-:S14]  /*49d0*/  DSETP.NEU.AND P0, PT, |R2|, +INF , PT ;  /* 0x7ff000000200742a */ /* 0x000fdc0003f0d200 */
        /* <DEDUP_REMOVED lines=9> */
.L_x_65:
[----:B------:R-:W-:-:S14]  /*4a70*/  DSETP.GE.AND P0, PT, |R2|, 2.14748364800000000000e+09, PT ;  /* 0x41e000000200742a */ /* 0x000fdc0003f06200 */
[----:B------:R-:W-:Y:S05]  /*4a80*/  @!P0 BRA `(.L_x_64) ;  /* 0x0000000000108947 */ /* 0x000fea0003800000 */
[----:B------:R-:W-:Y:S01]  /*4a90*/  IMAD.MOV.U32 R18, RZ, RZ, R2 ;  /* 0x000000ffff127224 */ /* 0x000fe200078e0002 */
[----:B------:R-:W-:Y:S01]  /*4aa0*/  MOV R36, 0x4ad0 ;  /* 0x00004ad000247802 */ /* 0x000fe20000000f00 */
[----:B------:R-:W-:-:S07]  /*4ab0*/  IMAD.MOV.U32 R37, RZ, RZ, R3 ;  /* 0x000000ffff257224 */ /* 0x000fce00078e0003 */
[----:B------:R-:W-:Y:S05]  /*4ac0*/  CALL.REL.NOINC `($_Z15propagateLineariidddPA3_A2_dPA3_dPdS4_i$__internal_trig_reduction_slowpathd) ;  /* 0x00000008008c7944 */ /* 0x000fea0003c00000 */
.L_x_64:
[----:B------:R-:W-:Y:S05]  /*4ad0*/  BSYNC.RECONVERGENT B2 ;  /* 0x0000000000027941 */ /* 0x000fea0003800200 */
.L_x_63:
[----:B------:R-:W0:Y:S01]  /*4ae0*/  LDC.64 R4, c[0x0][0x380] ;  /* 0x0000e000ff047b82 */ /* 0x000e220000000a00 */
[----:B------:R-:W-:Y:S02]  /*4af0*/  VIADD R2, R1, 0x18 ;  /* 0x0000001801027836 */ /* 0x000fe40000000000 */
[----:B------:R-:W-:Y:S02]  /*4b00*/  IMAD.MOV.U32 R6, RZ, RZ, 0x0 ;  /* 0x00000000ff067424 */ /* 0x000fe400078e00ff */
[----:B------:R-:W-:-:S05]  /*4b10*/  IMAD.MOV.U32 R7, RZ, RZ, 0x7ff80000 ;  /* 0x7ff80000ff077424 */ /* 0x000fca00078e00ff */
[----:B------:R-:W-:Y:S04]  /*4b20*/  STL.64 [R1+0x18], R6 ;  /* 0x0000180601007387 */ /* 0x000fe80000100a00 */
[----:B------:R-:W-:Y:S04]  /*4b30*/  STL.64 [R1+0x20], R6 ;  /* 0x0000200601007387 */ /* 0x000fe80000100a00 */
[----:B------:R-:W-:Y:S04]  /*4b40*/  STL.64 [R1+0x28], R6 ;  /* 0x0000280601007387 */ /* 0x000fe80000100a00 */
[----:B------:R-:W-:Y:S01]  /*4b50*/  STL.64 [R1+0x30], R6 ;  /* 0x0000300601007387 */ /* 0x000fe20000100a00 */
[----:B0-----:R-:W-:-:S02]  /*4b60*/  IABS R3, R4 ;  /* 0x0000000400037213 */ /* 0x001fc40000000000 */
[----:B------:R-:W-:Y:S01]  /*4b70*/  IABS R5, R5 ;  /* 0x0000000500057213 */ /* 0x000fe20000000000 */
[----:B------:R-:W-:Y:S02]  /*4b80*/  STL.64 [R1+0x38], R6 ;  /* 0x0000380601007387 */ /* 0x000fe40000100a00 */
[----:B------:R-:W-:Y:S02]  /*4b90*/  IMAD R2, R3, 0x18, R2 ;  /* 0x0000001803027824 */ /* 0x000fe400078e0202 */
[----:B------:R-:W-:Y:S01]  /*4ba0*/  IMAD.MOV.U32 R3, RZ, RZ, R5 ;  /* 0x000000ffff037224 */ /* 0x000fe200078e0005 */
[----:B------:R-:W-:Y:S01]  /*4bb0*/  STL.64 [R1+0x40], R6 ;  /* 0x0000400601007387 */ /* 0x000fe20000100a00 */
[----:B------:R-:W0:Y:S02]  /*4bc0*/  LDC.64 R4, c[0x0][0x3b8] ;  /* 0x0000ee00ff047b82 */ /* 0x000e240000000a00 */
[----:B------:R-:W-:Y:S01]  /*4bd0*/  IMAD R2, R3, 0x8, R2 ;  /* 0x0000000803027824 */ /* 0x000fe200078e0202 */
[----:B------:R-:W-:Y:S04]  /*4be0*/  STL.64 [R1+0x48], R6 ;  /* 0x0000480601007387 */ /* 0x000fe80000100a00 */
[----:B------:R-:W-:Y:S04]  /*4bf0*/  STL.64 [R1+0x50], R6 ;  /* 0x0000500601007387 */ /* 0x000fe80000100a00 */
[----:B------:R-:W-:Y:S04]  /*4c00*/  STL.64 [R1+0x58], R6 ;  /* 0x0000580601007387 */ /* 0x000fe80000100a00 */
[----:B------:R-:W2:Y:S01]  /*4c10*/  LDL.64 R2, [R2+-0x20] ;  /* 0xffffe00002027983 */ /* 0x000ea20000100a00 */
[----:B0-----:R-:W-:-:S05]  /*4c20*/  IMAD.WIDE R4, R0, 0x8, R4 ;  /* 0x0000000800047825 */ /* 0x001fca00078e0204 */
[----:B--2---:R-:W-:Y:S01]  /*4c30*/  STG.E.64 desc[UR4][R4.64], R2 ;  /* 0x0000000204007986 */ /* 0x004fe2000c101b04 */
[----:B------:R-:W-:Y:S05]  /*4c40*/  EXIT ;  /* 0x000000000000794d */ /* 0x000fea0003800000 */
        .weak           $__internal_0_$__cuda_sm20_div_rn_f64_full
        .type           $__internal_0_$__cuda_sm20_div_rn_f64_full,@function
        .size           $__internal_0_$__cuda_sm20_div_rn_f64_full,($__internal_1_$__cuda_sm20_dsqrt_rn_f64_mediumpath_v1 - $__internal_0_$__cuda_sm20_div_rn_f64_full)
$__internal_0_$__cuda_sm20_div_rn_f64_full:
[C---:B------:R-:W-:Y:S01]  /*4c50*/  FSETP.GEU.AND P0, PT, |R19|.reuse, 1.469367938527859385e-39, PT ;  /* 0x001000001300780b */ /* 0x040fe20003f0e200 */
[----:B------:R-:W-:Y:S01]  /*4c60*/  IMAD.MOV.U32 R41, RZ, RZ, R13 ;  /* 0x000000ffff297224 */ /* 0x000fe200078e000d */
[C---:B------:R-:W-:Y:S01]  /*4c70*/  LOP3.LUT R20, R19.reuse, 0x800fffff, RZ, 0xc0, !PT ;  /* 0x800fffff13147812 */ /* 0x040fe200078ec0ff */
[----:B------:R-:W-:Y:S01]  /*4c80*/  IMAD.MOV.U32 R24, RZ, RZ, 0x1 ;  /* 0x00000001ff187424 */ /* 0x000fe200078e00ff */
[----:B------:R-:W-:Y:S01]  /*4c90*/  LOP3.LUT R22, R19, 0x7ff00000, RZ, 0xc0, !PT ;  /* 0x7ff0000013167812 */ /* 0x000fe200078ec0ff */
[----:B------:R-:W-:Y:S01]  /*4ca0*/  IMAD.MOV.U32 R40, RZ, RZ, R16 ;  /* 0x000000ffff287224 */ /* 0x000fe200078e0010 */
[----:B------:R-:W-:Y:S01]  /*4cb0*/  LOP3.LUT R21, R20, 0x3ff00000, RZ, 0xfc, !PT ;  /* 0x3ff0000014157812 */ /* 0x000fe200078efcff */
[----:B------:R-:W-:Y:S01]  /*4cc0*/  IMAD.MOV.U32 R20, RZ, RZ, R18 ;  /* 0x000000ffff147224 */ /* 0x000fe200078e0012 */
[C---:B------:R-:W-:Y:S01]  /*4cd0*/  FSETP.GEU.AND P3, PT, |R41|.reuse, 1.469367938527859385e-39, PT ;  /* 0x001000002900780b */ /* 0x040fe20003f6e200 */
[----:B------:R-:W-:Y:S01]  /*4ce0*/  IMAD.MOV.U32 R42, RZ, RZ, R40 ;  /* 0x000000ffff2a7224 */ /* 0x000fe200078e0028 */
[----:B------:R-:W-:Y:S01]  /*4cf0*/  LOP3.LUT R13, R41, 0x7ff00000, RZ, 0xc0, !PT ;  /* 0x7ff00000290d7812 */ /* 0x000fe200078ec0ff */
[----:B------:R-:W-:Y:S02]  /*4d00*/  BSSY.RECONVERGENT B1, `(.L_x_66) ;  /* 0x0000053000017945 */ /* 0x000fe40003800200 */
[----:B------:R-:W-:Y:S01]  /*4d10*/  @!P0 DMUL R20, R18, 8.98846567431157953865e+307 ;  /* 0x7fe0000012148828 */ /* 0x000fe20000000000 */
[----:B------:R-:W-:-:S05]  /*4d20*/  ISETP.GE.U32.AND P2, PT, R13, R22, PT ;  /* 0x000000160d00720c */ /* 0x000fca0003f46070 */
[----:B------:R-:W0:Y:S02]  /*4d30*/  MUFU.RCP64H R25, R21 ;  /* 0x0000001500197308 */ /* 0x000e240000001800 */
[----:B------:R-:W-:Y:S02]  /*4d40*/  @!P3 LOP3.LUT R16, R19, 0x7ff00000, RZ, 0xc0, !PT ;  /* 0x7ff000001310b812 */ /* 0x000fe400078ec0ff */
[----:B------:R-:W-:Y:S02]  /*4d50*/  @!P0 LOP3.LUT R22, R21, 0x7ff00000, RZ, 0xc0, !PT ;  /* 0x7ff0000015168812 */ /* 0x000fe400078ec0ff */
[----:B------:R-:W-:Y:S01]  /*4d60*/  @!P3 ISETP.GE.U32.AND P4, PT, R13, R16, PT ;  /* 0x000000100d00b20c */ /* 0x000fe20003f86070 */
[----:B------:R-:W-:-:S05]  /*4d70*/  IMAD.MOV.U32 R16, RZ, RZ, 0x1ca00000 ;  /* 0x1ca00000ff107424 */ /* 0x000fca00078e00ff */
[C---:B------:R-:W-:Y:S02]  /*4d80*/  @!P3 SEL R23, R16.reuse, 0x63400000, !P4 ;  /* 0x634000001017b807 */ /* 0x040fe40006000000 */
[----:B------:R-:W-:Y:S02]  /*4d90*/  SEL R17, R16, 0x63400000, !P2 ;  /* 0x6340000010117807 */ /* 0x000fe40005000000 */
[--C-:B------:R-:W-:Y:S01]  /*4da0*/  @!P3 LOP3.LUT R23, R23, 0x80000000, R41.reuse, 0xf8, !PT ;  /* 0x800000001717b812 */ /* 0x100fe200078ef829 */
[----:B0-----:R-:W-:Y:S01]  /*4db0*/  DFMA R38, R24, -R20, 1 ;  /* 0x3ff000001826742b */ /* 0x001fe20000000814 */
[----:B------:R-:W-:Y:S01]  /*4dc0*/  LOP3.LUT R43, R17, 0x800fffff, R41, 0xf8, !PT ;  /* 0x800fffff112b7812 */ /* 0x000fe200078ef829 */
[----:B------:R-:W-:-:S06]  /*4dd0*/  IMAD.MOV.U32 R17, RZ, RZ, R13 ;  /* 0x000000ffff117224 */ /* 0x000fcc00078e000d */
[----:B------:R-:W-:-:S08]  /*4de0*/  DFMA R38, R38, R38, R38 ;  /* 0x000000262626722b */ /* 0x000fd00000000026 */
[----:B------:R-:W-:Y:S01]  /*4df0*/  DFMA R24, R24, R38, R24 ;  /* 0x000000261818722b */ /* 0x000fe20000000018 */
[----:B------:R-:W-:Y:S01]  /*4e00*/  @!P3 LOP3.LUT R39, R23, 0x100000, RZ, 0xfc, !PT ;  /* 0x001000001727b812 */ /* 0x000fe200078efcff */
[----:B------:R-:W-:-:S06]  /*4e10*/  @!P3 IMAD.MOV.U32 R38, RZ, RZ, RZ ;  /* 0x000000ffff26b224 */ /* 0x000fcc00078e00ff */
[----:B------:R-:W-:Y:S02]  /*4e20*/  DFMA R44, R24, -R20, 1 ;  /* 0x3ff00000182c742b */ /* 0x000fe40000000814 */
[----:B------:R-:W-:-:S06]  /*4e30*/  @!P3 DFMA R42, R42, 2, -R38 ;  /* 0x400000002a2ab82b */ /* 0x000fcc0000000826 */
[----:B------:R-:W-:-:S04]  /*4e40*/  DFMA R44, R24, R44, R24 ;  /* 0x0000002c182c722b */ /* 0x000fc80000000018 */
[----:B------:R-:W-:-:S04]  /*4e50*/  @!P3 LOP3.LUT R17, R43, 0x7ff00000, RZ, 0xc0, !PT ;  /* 0x7ff000002b11b812 */ /* 0x000fc800078ec0ff */
[----:B------:R-:W-:Y:S01]  /*4e60*/  DMUL R24, R44, R42 ;  /* 0x0000002a2c187228 */ /* 0x000fe20000000000 */
[----:B------:R-:W-:-:S04]  /*4e70*/  IADD3 R23, PT, PT, R17, -0x1, RZ ;  /* 0xffffffff11177810 */ /* 0x000fc80007ffe0ff */
[----:B------:R-:W-:-:S03]  /*4e80*/  ISETP.GT.U32.AND P0, PT, R23, 0x7feffffe, PT ;  /* 0x7feffffe1700780c */ /* 0x000fc60003f04070 */
[----:B------:R-:W-:-:S08]  /*4e90*/  DFMA R38, R24, -R20, R42 ;  /* 0x800000141826722b */ /* 0x000fd0000000002a */
[----:B------:R-:W-:Y:S01]  /*4ea0*/  DFMA R38, R44, R38, R24 ;  /* 0x000000262c26722b */ /* 0x000fe20000000018 */
[----:B------:R-:W-:-:S05]  /*4eb0*/  VIADD R24, R22, 0xffffffff ;  /* 0xffffffff16187836 */ /* 0x000fca0000000000 */
[----:B------:R-:W-:-:S13]  /*4ec0*/  ISETP.GT.U32.OR P0, PT, R24, 0x7feffffe, P0 ;  /* 0x7feffffe1800780c */ /* 0x000fda0000704470 */
[----:B------:R-:W-:Y:S05]  /*4ed0*/  @P0 BRA `(.L_x_67) ;  /* 0x0000000000740947 */ /* 0x000fea0003800000 */
[----:B------:R-:W-:-:S04]  /*4ee0*/  LOP3.LUT R22, R19, 0x7ff00000, RZ, 0xc0, !PT ;  /* 0x7ff0000013167812 */ /* 0x000fc800078ec0ff */
[CC--:B------:R-:W-:Y:S02]  /*4ef0*/  VIADDMNMX R17, R13.reuse, -R22.reuse, 0xb9600000, !PT ;  /* 0xb96000000d117446 */ /* 0x0c0fe40007800916 */
[----:B------:R-:W-:Y:S01]  /*4f00*/  ISETP.GE.U32.AND P0, PT, R13, R22, PT ;  /* 0x000000160d00720c */ /* 0x000fe20003f06070 */
[----:B------:R-:W-:Y:S01]  /*4f10*/  IMAD.MOV.U32 R22, RZ, RZ, RZ ;  /* 0x000000ffff167224 */ /* 0x000fe200078e00ff */
[----:B------:R-:W-:Y:S02]  /*4f20*/  VIMNMX R17, PT, PT, R17, 0x46a00000, PT ;  /* 0x46a0000011117848 */ /* 0x000fe40003fe0100 */
[----:B------:R-:W-:-:S05]  /*4f30*/  SEL R16, R16, 0x63400000, !P0 ;  /* 0x6340000010107807 */ /* 0x000fca0004000000 */
[----:B------:R-:W-:-:S04]  /*4f40*/  IMAD.IADD R16, R17, 0x1, -R16 ;  /* 0x0000000111107824 */ /* 0x000fc800078e0a10 */
[----:B------:R-:W-:-:S06]  /*4f50*/  VIADD R23, R16, 0x7fe00000 ;  /* 0x7fe0000010177836 */ /* 0x000fcc0000000000 */
[----:B------:R-:W-:-:S10]  /*4f60*/  DMUL R24, R38, R22 ;  /* 0x0000001626187228 */ /* 0x000fd40000000000 */
[----:B------:R-:W-:-:S13]  /*4f70*/  FSETP.GTU.AND P0, PT, |R25|, 1.469367938527859385e-39, PT ;  /* 0x001000001900780b */ /* 0x000fda0003f0c200 */
[----:B------:R-:W-:Y:S05]  /*4f80*/  @P0 BRA `(.L_x_68) ;  /* 0x0000000000a80947 */ /* 0x000fea0003800000 */
[----:B------:R-:W-:Y:S01]  /*4f90*/  DFMA R20, R38, -R20, R42 ;  /* 0x800000142614722b */ /* 0x000fe2000000002a */
[----:B------:R-:W-:-:S09]  /*4fa0*/  IMAD.MOV.U32 R22, RZ, RZ, RZ ;  /* 0x000000ffff167224 */ /* 0x000fd200078e00ff */
[C---:B------:R-:W-:Y:S02]  /*4fb0*/  FSETP.NEU.AND P0, PT, R21.reuse, RZ, PT ;  /* 0x000000ff1500720b */ /* 0x040fe40003f0d000 */
[----:B------:R-:W-:-:S04]  /*4fc0*/  LOP3.LUT R18, R21, 0x80000000, R19, 0x48, !PT ;  /* 0x8000000015127812 */ /* 0x000fc800078e4813 */
[----:B------:R-:W-:-:S07]  /*4fd0*/  LOP3.LUT R23, R18, R23, RZ, 0xfc, !PT ;  /* 0x0000001712177212 */ /* 0x000fce00078efcff */
[----:B------:R-:W-:Y:S05]  /*4fe0*/  @!P0 BRA `(.L_x_68) ;  /* 0x0000000000908947 */ /* 0x000fea0003800000 */
[----:B------:R-:W-:Y:S01]  /*4ff0*/  IMAD.MOV R21, RZ, RZ, -R16 ;  /* 0x000000ffff157224 */ /* 0x000fe200078e0a10 */
[----:B------:R-:W-:Y:S01]  /*5000*/  IADD3 R16, PT, PT, -R16, -0x43300000, RZ ;  /* 0xbcd0000010107810 */ /* 0x000fe20007ffe1ff */
[----:B------:R-:W-:-:S06]  /*5010*/  IMAD.MOV.U32 R20, RZ, RZ, RZ ;  /* 0x000000ffff147224 */ /* 0x000fcc00078e00ff */
[----:B------:R-:W-:Y:S02]  /*5020*/  DFMA R20, R24, -R20, R38 ;  /* 0x800000141814722b */ /* 0x000fe40000000026 */
[----:B------:R-:W-:-:S08]  /*5030*/  DMUL.RP R38, R38, R22 ;  /* 0x0000001626267228 */ /* 0x000fd00000008000 */
[----:B------:R-:W-:Y:S02]  /*5040*/  FSETP.NEU.AND P0, PT, |R21|, R16, PT ;  /* 0x000000101500720b */ /* 0x000fe40003f0d200 */
[----:B------:R-:W-:Y:S02]  /*5050*/  LOP3.LUT R18, R39, R18, RZ, 0x3c, !PT ;  /* 0x0000001227127212 */ /* 0x000fe400078e3cff */
[----:B------:R-:W-:Y:S02]  /*5060*/  FSEL R16, R38, R24, !P0 ;  /* 0x0000001826107208 */ /* 0x000fe40004000000 */
[----:B------:R-:W-:-:S03]  /*5070*/  FSEL R17, R18, R25, !P0 ;  /* 0x0000001912117208 */ /* 0x000fc60004000000 */
[----:B------:R-:W-:Y:S02]  /*5080*/  IMAD.MOV.U32 R24, RZ, RZ, R16 ;  /* 0x000000ffff187224 */ /* 0x000fe400078e0010 */
[----:B------:R-:W-:Y:S01]  /*5090*/  IMAD.MOV.U32 R25, RZ, RZ, R17 ;  /* 0x000000ffff197224 */ /* 0x000fe200078e0011 */
[----:B------:R-:W-:Y:S06]  /*50a0*/  BRA `(.L_x_68) ;  /* 0x0000000000607947 */ /* 0x000fec0003800000 */
.L_x_67:
[----:B------:R-:W-:-:S14]  /*50b0*/  DSETP.NAN.AND P0, PT, R40, R40, PT ;  /* 0x000000282800722a */ /* 0x000fdc0003f08000 */
[----:B------:R-:W-:Y:S05]  /*50c0*/  @P0 BRA `(.L_x_69) ;  /* 0x00000000004c0947 */ /* 0x000fea0003800000 */
[----:B------:R-:W-:-:S14]  /*50d0*/  DSETP.NAN.AND P0, PT, R18, R18, PT ;  /* 0x000000121200722a */ /* 0x000fdc0003f08000 */
[----:B------:R-:W-:Y:S05]  /*50e0*/  @P0 BRA `(.L_x_70) ;  /* 0x0000000000340947 */ /* 0x000fea0003800000 */
[----:B------:R-:W-:Y:S01]  /*50f0*/  ISETP.NE.AND P0, PT, R17, R22, PT ;  /* 0x000000161100720c */ /* 0x000fe20003f05270 */
[----:B------:R-:W-:Y:S02]  /*5100*/  IMAD.MOV.U32 R24, RZ, RZ, 0x0 ;  /* 0x00000000ff187424 */ /* 0x000fe400078e00ff */
[----:B------:R-:W-:-:S10]  /*5110*/  IMAD.MOV.U32 R25, RZ, RZ, -0x80000 ;  /* 0xfff80000ff197424 */ /* 0x000fd400078e00ff */
[----:B------:R-:W-:Y:S05]  /*5120*/  @!P0 BRA `(.L_x_68) ;  /* 0x0000000000408947 */ /* 0x000fea0003800000 */
[----:B------:R-:W-:Y:S02]  /*5130*/  ISETP.NE.AND P0, PT, R17, 0x7ff00000, PT ;  /* 0x7ff000001100780c */ /* 0x000fe40003f05270 */
[----:B------:R-:W-:Y:S02]  /*5140*/  LOP3.LUT R19, R41, 0x80000000, R19, 0x48, !PT ;  /* 0x8000000029137812 */ /* 0x000fe400078e4813 */
[----:B------:R-:W-:-:S13]  /*5150*/  ISETP.EQ.OR P0, PT, R22, RZ, !P0 ;  /* 0x000000ff1600720c */ /* 0x000fda0004702670 */
[----:B------:R-:W-:Y:S01]  /*5160*/  @P0 LOP3.LUT R13, R19, 0x7ff00000, RZ, 0xfc, !PT ;  /* 0x7ff00000130d0812 */ /* 0x000fe200078efcff */
[----:B------:R-:W-:Y:S02]  /*5170*/  @!P0 IMAD.MOV.U32 R24, RZ, RZ, RZ ;  /* 0x000000ffff188224 */ /* 0x000fe400078e00ff */
[----:B------:R-:W-:Y:S02]  /*5180*/  @!P0 IMAD.MOV.U32 R25, RZ, RZ, R19 ;  /* 0x000000ffff198224 */ /* 0x000fe400078e0013 */
[----:B------:R-:W-:Y:S02]  /*5190*/  @P0 IMAD.MOV.U32 R24, RZ, RZ, RZ ;  /* 0x000000ffff180224 */ /* 0x000fe400078e00ff */
[----:B------:R-:W-:Y:S01]  /*51a0*/  @P0 IMAD.MOV.U32 R25, RZ, RZ, R13 ;  /* 0x000000ffff190224 */ /* 0x000fe200078e000d */
[----:B------:R-:W-:Y:S06]  /*51b0*/  BRA `(.L_x_68) ;  /* 0x00000000001c7947 */ /* 0x000fec0003800000 */
.L_x_70:
[----:B------:R-:W-:Y:S01]  /*51c0*/  LOP3.LUT R13, R19, 0x80000, RZ, 0xfc, !PT ;  /* 0x00080000130d7812 */ /* 0x000fe200078efcff */
[----:B------:R-:W-:-:S04]  /*51d0*/  IMAD.MOV.U32 R24, RZ, RZ, R18 ;  /* 0x000000ffff187224 */ /* 0x000fc800078e0012 */
[----:B------:R-:W-:Y:S01]  /*51e0*/  IMAD.MOV.U32 R25, RZ, RZ, R13 ;  /* 0x000000ffff197224 */ /* 0x000fe200078e000d */
[----:B------:R-:W-:Y:S06]  /*51f0*/  BRA `(.L_x_68) ;  /* 0x00000000000c7947 */ /* 0x000fec0003800000 */
.L_x_69:
[----:B------:R-:W-:Y:S01]  /*5200*/  LOP3.LUT R13, R41, 0x80000, RZ, 0xfc, !PT ;  /* 0x00080000290d7812 */ /* 0x000fe200078efcff */
[----:B------:R-:W-:-:S04]  /*5210*/  IMAD.MOV.U32 R24, RZ, RZ, R40 ;  /* 0x000000ffff187224 */ /* 0x000fc800078e0028 */
[----:B------:R-:W-:-:S07]  /*5220*/  IMAD.MOV.U32 R25, RZ, RZ, R13 ;  /* 0x000000ffff197224 */ /* 0x000fce00078e000d */
.L_x_68:
[----:B------:R-:W-:Y:S05]  /*5230*/  BSYNC.RECONVERGENT B1 ;  /* 0x0000000000017941 */ /* 0x000fea0003800200 */
.L_x_66:
[----:B------:R-:W-:Y:S01]  /*5240*/  MOV R18, R12 ;  /* 0x0000000c00127202 */ /* 0x000fe20000000f00 */
[----:B------:R-:W-:Y:S02]  /*5250*/  IMAD.MOV.U32 R19, RZ, RZ, 0x0 ;  /* 0x00000000ff137424 */ /* 0x000fe400078e00ff */
[----:B------:R-:W-:Y:S02]  /*5260*/  IMAD.MOV.U32 R16, RZ, RZ, R24 ;  /* 0x000000ffff107224 */ /* 0x000fe400078e0018 */
[----:B------:R-:W-:Y:S01]  /*5270*/  IMAD.MOV.U32 R13, RZ, RZ, R25 ;  /* 0x000000ffff0d7224 */ /* 0x000fe200078e0019 */
[----:B------:R-:W-:Y:S06]  /*5280*/  RET.REL.NODEC R18 `(_Z15propagateLineariidddPA3_A2_dPA3_dPdS4_i) ;  /* 0xffffffac125c7950 */ /* 0x000fec0003c3ffff */
        .weak           $__internal_1_$__cuda_sm20_dsqrt_rn_f64_mediumpath_v1
        .type           $__internal_1_$__cuda_sm20_dsqrt_rn_f64_mediumpath_v1,@function
        .size           $__internal_1_$__cuda_sm20_dsqrt_rn_f64_mediumpath_v1,($_Z15propagateLineariidddPA3_A2_dPA3_dPdS4_i$__internal_trig_reduction_slowpathd - $__internal_1_$__cuda_sm20_dsqrt_rn_f64_mediumpath_v1)
$__internal_1_$__cuda_sm20_dsqrt_rn_f64_mediumpath_v1:
[----:B------:R-:W-:Y:S01]  /*5290*/  ISETP.GE.U32.AND P0, PT, R24, -0x3400000, PT ;  /* 0xfcc000001800780c */ /* 0x000fe20003f06070 */
[----:B------:R-:W-:-:S12]  /*52a0*/  BSSY.RECONVERGENT B1, `(.L_x_71) ;  /* 0x0000023000017945 */ /* 0x000fd80003800200 */
[----:B------:R-:W-:Y:S05]  /*52b0*/  @!P0 BRA `(.L_x_72) ;  /* 0x0000000000208947 */ /* 0x000fea0003800000 */
[----:B------:R-:W-:-:S10]  /*52c0*/  DFMA.RM R18, R18, R20, R22 ;  /* 0x000000141212722b */ /* 0x000fd40000004016 */
[----:B------:R-:W-:-:S05]  /*52d0*/  IADD3 R20, P0, PT, R18, 0x1, RZ ;  /* 0x0000000112147810 */ /* 0x000fca0007f1e0ff */
[----:B------:R-:W-:-:S06]  /*52e0*/  IMAD.X R21, RZ, RZ, R19, P0 ;  /* 0x000000ffff157224 */ /* 0x000fcc00000e0613 */
[----:B------:R-:W-:-:S08]  /*52f0*/  DFMA.RP R16, -R18, R20, R16 ;  /* 0x000000141210722b */ /* 0x000fd00000008110 */
[----:B------:R-:W-:-:S06]  /*5300*/  DSETP.GT.AND P0, PT, R16, RZ, PT ;  /* 0x000000ff1000722a */ /* 0x000fcc0003f04000 */
[----:B------:R-:W-:Y:S02]  /*5310*/  FSEL R18, R20, R18, P0 ;  /* 0x0000001214127208 */ /* 0x000fe40000000000 */
[----:B------:R-:W-:Y:S01]  /*5320*/  FSEL R19, R21, R19, P0 ;  /* 0x0000001315137208 */ /* 0x000fe20000000000 */
[----:B------:R-:W-:Y:S06]  /*5330*/  BRA `(.L_x_73) ;  /* 0x0000000000647947 */ /* 0x000fec0003800000 */
.L_x_72:
[----:B------:R-:W-:-:S14]  /*5340*/  DSETP.NE.AND P0, PT, R16, RZ, PT ;  /* 0x000000ff1000722a */ /* 0x000fdc0003f05000 */
[----:B------:R-:W-:Y:S05]  /*5350*/  @!P0 BRA `(.L_x_74) ;  /* 0x0000000000588947 */ /* 0x000fea0003800000 */
[----:B------:R-:W-:-:S13]  /*5360*/  ISETP.GE.AND P0, PT, R17, RZ, PT ;  /* 0x000000ff1100720c */ /* 0x000fda0003f06270 */
[----:B------:R-:W-:Y:S02]  /*5370*/  @!P0 IMAD.MOV.U32 R18, RZ, RZ, 0x0 ;  /* 0x00000000ff128424 */ /* 0x000fe400078e00ff */
[----:B------:R-:W-:Y:S01]  /*5380*/  @!P0 IMAD.MOV.U32 R19, RZ, RZ, -0x80000 ;  /* 0xfff80000ff138424 */ /* 0x000fe200078e00ff */
[----:B------:R-:W-:Y:S06]  /*5390*/  @!P0 BRA `(.L_x_73) ;  /* 0x00000000004c8947 */ /* 0x000fec0003800000 */
[----:B------:R-:W-:-:S13]  /*53a0*/  ISETP.GT.AND P0, PT, R17, 0x7fefffff, PT ;  /* 0x7fefffff1100780c */ /* 0x000fda0003f04270 */
[----:B------:R-:W-:Y:S05]  /*53b0*/  @P0 BRA `(.L_x_74) ;  /* 0x0000000000400947 */ /* 0x000fea0003800000 */
[----:B------:R-:W-:Y:S01]  /*53c0*/  DMUL R16, R16, 8.11296384146066816958e+31 ;  /* 0x4690000010107828 */ /* 0x000fe20000000000 */
[----:B------:R-:W-:Y:S02]  /*53d0*/  IMAD.MOV.U32 R20, RZ, RZ, RZ ;  /* 0x000000ffff147224 */ /* 0x000fe400078e00ff */
[----:B------:R-:W-:Y:S02]  /*53e0*/  IMAD.MOV.U32 R22, RZ, RZ, 0x0 ;  /* 0x00000000ff167424 */ /* 0x000fe400078e00ff */
[----:B------:R-:W-:Y:S01]  /*53f0*/  IMAD.MOV.U32 R23, RZ, RZ, 0x3fd80000 ;  /* 0x3fd80000ff177424 */ /* 0x000fe200078e00ff */
[----:B------:R-:W0:Y:S02]  /*5400*/  MUFU.RSQ64H R21, R17 ;  /* 0x0000001100157308 */ /* 0x000e240000001c00 */
[----:B0-----:R-:W-:-:S08]  /*5410*/  DMUL R18, R20, R20 ;  /* 0x0000001414127228 */ /* 0x001fd00000000000 */
[----:B------:R-:W-:-:S08]  /*5420*/  DFMA R18, R16, -R18, 1 ;  /* 0x3ff000001012742b */ /* 0x000fd00000000812 */
[----:B------:R-:W-:Y:S02]  /*5430*/  DFMA R22, R18, R22, 0.5 ;  /* 0x3fe000001216742b */ /* 0x000fe40000000016 */
[----:B------:R-:W-:-:S08]  /*5440*/  DMUL R18, R20, R18 ;  /* 0x0000001214127228 */ /* 0x000fd00000000000 */
[----:B------:R-:W-:-:S08]  /*5450*/  DFMA R22, R22, R18, R20 ;  /* 0x000000121616722b */ /* 0x000fd00000000014 */
[----:B------:R-:W-:Y:S02]  /*5460*/  DMUL R18, R16, R22 ;  /* 0x0000001610127228 */ /* 0x000fe40000000000 */
[----:B------:R-:W-:-:S06]  /*5470*/  VIADD R23, R23, 0xfff00000 ;  /* 0xfff0000017177836 */ /* 0x000fcc0000000000 */
[----:B------:R-:W-:-:S08]  /*5480*/  DFMA R20, R18, -R18, R16 ;  /* 0x800000121214722b */ /* 0x000fd00000000010 */
[----:B------:R-:W-:-:S10]  /*5490*/  DFMA R18, R22, R20, R18 ;  /* 0x000000141612722b */ /* 0x000fd40000000012 */
[----:B------:R-:W-:Y:S01]  /*54a0*/  VIADD R19, R19, 0xfcb00000 ;  /* 0xfcb0000013137836 */ /* 0x000fe20000000000 */
[----:B------:R-:W-:Y:S06]  /*54b0*/  BRA `(.L_x_73) ;  /* 0x0000000000047947 */ /* 0x000fec0003800000 */
.L_x_74:
[----:B------:R-:W-:-:S11]  /*54c0*/  DADD R18, R16, R16 ;  /* 0x0000000010127229 */ /* 0x000fd60000000010 */
.L_x_73:
[----:B------:R-:W-:Y:S05]  /*54d0*/  BSYNC.RECONVERGENT B1 ;  /* 0x0000000000017941 */ /* 0x000fea0003800200 */
.L_x_71:
[----:B------:R-:W-:-:S04]  /*54e0*/  IMAD.MOV.U32 R13, RZ, RZ, 0x0 ;  /* 0x00000000ff0d7424 */ /* 0x000fc800078e00ff */
[----:B------:R-:W-:Y:S05]  /*54f0*/  RET.REL.NODEC R12 `(_Z15propagateLineariidddPA3_A2_dPA3_dPdS4_i) ;  /* 0xffffffa80cc07950 */ /* 0x000fea0003c3ffff */
        .type           $_Z15propagateLineariidddPA3_A2_dPA3_dPdS4_i$__internal_trig_reduction_slowpathd,@function
        .size           $_Z15propagateLineariidddPA3_A2_dPA3_dPdS4_i$__internal_trig_reduction_slowpathd,(.L_x_107 - $_Z15propagateLineariidddPA3_A2_dPA3_dPdS4_i$__internal_trig_reduction_slowpathd)
$_Z15propagateLineariidddPA3_A2_dPA3_dPdS4_i$__internal_trig_reduction_slowpathd:
[----:B------:R-:W-:Y:S01]  /*5500*/  SHF.R.U32.HI R39, RZ, 0x14, R37 ;  /* 0x00000014ff277819 */ /* 0x000fe20000011625 */
[----:B------:R-:W-:-:S03]  /*5510*/  IMAD.MOV.U32 R17, RZ, RZ, RZ ;  /* 0x000000ffff117224 */ /* 0x000fc600078e00ff */
[----:B------:R-:W-:-:S04]  /*5520*/  LOP3.LUT R16, R39, 0x7ff, RZ, 0xc0, !PT ;  /* 0x000007ff27107812 */ /* 0x000fc800078ec0ff */
[----:B------:R-:W-:-:S13]  /*5530*/  ISETP.NE.AND P0, PT, R16, 0x7ff, PT ;  /* 0x000007ff1000780c */ /* 0x000fda0003f05270 */
[----:B------:R-:W-:Y:S05]  /*5540*/  @!P0 BRA `(.L_x_75) ;  /* 0x00000008004c8947 */ /* 0x000fea0003800000 */
[----:B------:R-:W-:Y:S01]  /*5550*/  VIADD R17, R16, 0xfffffc00 ;  /* 0xfffffc0010117836 */ /* 0x000fe20000000000 */
[----:B------:R-:W-:Y:S01]  /*5560*/  BSSY.RECONVERGENT B0, `(.L_x_76) ;  /* 0x0000030000007945 */ /* 0x000fe20003800200 */
[----:B------:R-:W-:-:S03]  /*5570*/  CS2R R42, SRZ ;  /* 0x00000000002a7805 */ /* 0x000fc6000001ff00 */
[----:B------:R-:W-:Y:S02]  /*5580*/  SHF.R.U32.HI R16, RZ, 0x6, R17 ;  /* 0x00000006ff107819 */ /* 0x000fe40000011611 */
[----:B------:R-:W-:Y:S01]  /*5590*/  ISETP.GE.U32.AND P0, PT, R17, 0x80, PT ;  /* 0x000000801100780c */ /* 0x000fe20003f06070 */
[----:B------:R-:W-:Y:S01]  /*55a0*/  VIADD R17, R1, 0x60 ;  /* 0x0000006001117836 */ /* 0x000fe20000000000 */
[C---:B------:R-:W-:Y:S02]  /*55b0*/  IADD3 R19, PT, PT, -R16.reuse, 0x13, RZ ;  /* 0x0000001310137810 */ /* 0x040fe40007ffe1ff */
[----:B------:R-:W-:Y:S02]  /*55c0*/  IADD3 R20, PT, PT, -R16, 0xf, RZ ;  /* 0x0000000f10147810 */ /* 0x000fe40007ffe1ff */
[----:B------:R-:W-:-:S04]  /*55d0*/  SEL R19, R19, 0x12, P0 ;  /* 0x0000001213137807 */ /* 0x000fc80000000000 */
[----:B------:R-:W-:-:S13]  /*55e0*/  ISETP.GE.AND P0, PT, R20, R19, PT ;  /* 0x000000131400720c */ /* 0x000fda0003f06270 */
[----:B------:R-:W-:Y:S05]  /*55f0*/  @P0 BRA `(.L_x_77) ;  /* 0x0000000000980947 */ /* 0x000fea0003800000 */
[----:B------:R-:W0:Y:S01]  /*5600*/  LDC.64 R40, c[0x0][0x358] ;  /* 0x0000d600ff287b82 */ /* 0x000e220000000a00 */
[C---:B------:R-:W-:Y:S01]  /*5610*/  SHF.L.U64.HI R23, R18.reuse, 0xb, R37 ;  /* 0x0000000b12177819 */ /* 0x040fe20000010225 */
[----:B------:R-:W-:Y:S01]  /*5620*/  BSSY.RECONVERGENT B1, `(.L_x_78) ;  /* 0x0000022000017945 */ /* 0x000fe20003800200 */
[----:B------:R-:W-:Y:S01]  /*5630*/  IMAD.SHL.U32 R18, R18, 0x800, RZ ;  /* 0x0000080012127824 */ /* 0x000fe200078e00ff */
[----:B------:R-:W-:Y:S01]  /*5640*/  IADD3 R21, PT, PT, RZ, -R16, -R19 ;  /* 0x80000010ff157210 */ /* 0x000fe20007ffe813 */
[----:B------:R-:W-:Y:S01]  /*5650*/  IMAD.MOV.U32 R22, RZ, RZ, RZ ;  /* 0x000000ffff167224 */ /* 0x000fe200078e00ff */
[----:B------:R-:W-:Y:S02]  /*5660*/  CS2R R42, SRZ ;  /* 0x00000000002a7805 */ /* 0x000fe4000001ff00 */
[----:B------:R-:W-:-:S07]  /*5670*/  LOP3.LUT R23, R23, 0x80000000, RZ, 0xfc, !PT ;  /* 0x8000000017177812 */ /* 0x000fce00078efcff */
.L_x_79:
[----:B------:R-:W1:Y:S01]  /*5680*/  LDC.64 R24, c[0x4][RZ] ;  /* 0x01000000ff187b82 */ /* 0x000e620000000a00 */
[----:B0-----:R-:W-:Y:S02]  /*5690*/  R2UR UR6, R40 ;  /* 0x00000000280672ca */ /* 0x001fe400000e0000 */
[----:B------:R-:W-:Y:S01]  /*56a0*/  R2UR UR7, R41 ;  /* 0x00000000290772ca */ /* 0x000fe200000e0000 */
[----:B-1----:R-:W-:-:S12]  /*56b0*/  IMAD.WIDE R26, R20, 0x8, R24 ;  /* 0x00000008141a7825 */ /* 0x002fd800078e0218 */
[----:B------:R-:W2:Y:S01]  /*56c0*/  LDG.E.64.CONSTANT R26, desc[UR6][R26.64] ;  /* 0x000000061a1a7981 */ /* 0x000ea2000c1e9b00 */
[----:B------:R-:W-:Y:S01]  /*56d0*/  VIADD R21, R21, 0x1 ;  /* 0x0000000115157836 */ /* 0x000fe20000000000 */
[----:B------:R-:W-:Y:S01]  /*56e0*/  IADD3 R20, PT, PT, R20, 0x1, RZ ;  /* 0x0000000114147810 */ /* 0x000fe20007ffe0ff */
[C---:B------:R-:W-:Y:S02]  /*56f0*/  IMAD R38, R22.reuse, 0x8, R17 ;  /* 0x0000000816267824 */ /* 0x040fe400078e0211 */
[----:B------:R-:W-:Y:S02]  /*5700*/  VIADD R22, R22, 0x1 ;  /* 0x0000000116167836 */ /* 0x000fe40000000000 */
[----:B--2---:R-:W-:-:S04]  /*5710*/  IMAD.WIDE.U32 R42, P2, R26, R18, R42 ;  /* 0x000000121a2a7225 */ /* 0x004fc8000784002a */
[----:B------:R-:W-:Y:S02]  /*5720*/  IMAD R24, R26, R23, RZ ;  /* 0x000000171a187224 */ /* 0x000fe400078e02ff */
[----:B------:R-:W-:-:S03]  /*5730*/  IMAD R25, R27, R18, RZ ;  /* 0x000000121b197224 */ /* 0x000fc600078e02ff */
[----:B------:R-:W-:-:S04]  /*5740*/  IADD3 R24, P0, PT, R24, R43, RZ ;  /* 0x0000002b18187210 */ /* 0x000fc80007f1e0ff */
[----:B------:R-:W-:Y:S01]  /*5750*/  IADD3 R43, P1, PT, R25, R24, RZ ;  /* 0x00000018192b7210 */ /* 0x000fe20007f3e0ff */
[----:B------:R-:W-:-:S04]  /*5760*/  IMAD.HI.U32 R25, R26, R23, RZ ;  /* 0x000000171a197227 */ /* 0x000fc800078e00ff */
[C---:B------:R-:W-:Y:S01]  /*5770*/  IMAD.HI.U32 R24, R27.reuse, R18, RZ ;  /* 0x000000121b187227 */ /* 0x040fe200078e00ff */
[----:B------:R0:W-:Y:S03]  /*5780*/  STL.64 [R38], R42 ;  /* 0x0000002a26007387 */ /* 0x0001e60000100a00 */
[----:B------:R-:W-:Y:S02]  /*5790*/  IMAD.X R25, RZ, RZ, R25, P2 ;  /* 0x000000ffff197224 */ /* 0x000fe400010e0619 */
[----:B------:R-:W-:-:S03]  /*57a0*/  IMAD.HI.U32 R26, R27, R23, RZ ;  /* 0x000000171b1a7227 */ /* 0x000fc600078e00ff */
[----:B------:R-:W-:Y:S01]  /*57b0*/  IADD3.X R24, P0, PT, R24, R25, RZ, P0, !PT ;  /* 0x0000001918187210 */ /* 0x000fe2000071e4ff */
[----:B------:R-:W-:-:S04]  /*57c0*/  IMAD R27, R27, R23, RZ ;  /* 0x000000171b1b7224 */ /* 0x000fc800078e02ff */
[----:B------:R-:W-:Y:S01]  /*57d0*/  IMAD.X R26, RZ, RZ, R26, P0 ;  /* 0x000000ffff1a7224 */ /* 0x000fe200000e061a */
[----:B------:R-:W-:Y:S02]  /*57e0*/  ISETP.NE.AND P0, PT, R21, -0xf, PT ;  /* 0xfffffff11500780c */ /* 0x000fe40003f05270 */
[----:B------:R-:W-:-:S05]  /*57f0*/  IADD3.X R24, P1, PT, R27, R24, RZ, P1, !PT ;  /* 0x000000181b187210 */ /* 0x000fca0000f3e4ff */
[----:B------:R-:W-:Y:S02]  /*5800*/  IMAD.X R25, RZ, RZ, R26, P1 ;  /* 0x000000ffff197224 */ /* 0x000fe400008e061a */
[----:B0-----:R-:W-:Y:S02]  /*5810*/  IMAD.MOV.U32 R42, RZ, RZ, R24 ;  /* 0x000000ffff2a7224 */ /* 0x001fe400078e0018 */
[----:B------:R-:W-:Y:S02]  /*5820*/  IMAD.MOV.U32 R43, RZ, RZ, R25 ;  /* 0x000000ffff2b7224 */ /* 0x000fe400078e0019 */
[----:B------:R-:W-:Y:S05]  /*5830*/  @P0 BRA `(.L_x_79) ;  /* 0xfffffffc00900947 */ /* 0x000fea000383ffff */
[----:B------:R-:W-:Y:S05]  /*5840*/  BSYNC.RECONVERGENT B1 ;  /* 0x0000000000017941 */ /* 0x000fea0003800200 */
.L_x_78:
[----:B------:R-:W-:-:S07]  /*5850*/  IMAD.MOV.U32 R20, RZ, RZ, R19 ;  /* 0x000000ffff147224 */ /* 0x000fce00078e0013 */
.L_x_77:
[----:B------:R-:W-:Y:S05]  /*5860*/  BSYNC.RECONVERGENT B0 ;  /* 0x0000000000007941 */ /* 0x000fea0003800200 */
.L_x_76:
[----:B------:R-:W-:Y:S01]  /*5870*/  LOP3.LUT P0, R39, R39, 0x3f, RZ, 0xc0, !PT ;  /* 0x0000003f27277812 */ /* 0x000fe2000780c0ff */
[----:B------:R-:W-:-:S04]  /*5880*/  IMAD.IADD R16, R16, 0x1, R20 ;  /* 0x0000000110107824 */ /* 0x000fc800078e0214 */
[----:B------:R-:W-:-:S05]  /*5890*/  IMAD.U32 R26, R16, 0x8, R17 ;  /* 0x00000008101a7824 */ /* 0x000fca00078e0011 */
[----:B------:R0:W-:Y:S04]  /*58a0*/  STL.64 [R26+-0x78], R42 ;  /* 0xffff882a1a007387 */ /* 0x0001e80000100a00 */
[----:B------:R-:W2:Y:S04]  /*58b0*/  @P0 LDL.64 R20, [R1+0x68] ;  /* 0x0000680001140983 */ /* 0x000ea80000100a00 */
[----:B------:R-:W3:Y:S04]  /*58c0*/  LDL.64 R18, [R1+0x70] ;  /* 0x0000700001127983 */ /* 0x000ee80000100a00 */
[----:B------:R-:W4:Y:S01]  /*58d0*/  LDL.64 R16, [R1+0x78] ;  /* 0x0000780001107983 */ /* 0x000f220000100a00 */
[----:B------:R-:W-:Y:S01]  /*58e0*/  BSSY.RECONVERGENT B0, `(.L_x_80) ;  /* 0x0000035000007945 */ /* 0x000fe20003800200 */
[----:B--2---:R-:W-:-:S02]  /*58f0*/  @P0 SHF.R.U64 R25, R20, 0x1, R21 ;  /* 0x0000000114190819 */ /* 0x004fc40000001215 */
[----:B------:R-:W-:Y:S02]  /*5900*/  @P0 SHF.R.U32.HI R27, RZ, 0x1, R21 ;  /* 0x00000001ff1b0819 */ /* 0x000fe40000011615 */
[----:B------:R-:W-:Y:S02]  /*5910*/  @P0 LOP3.LUT R20, R39, 0x3f, RZ, 0x3c, !PT ;  /* 0x0000003f27140812 */ /* 0x000fe400078e3cff */
[C---:B---3--:R-:W-:Y:S02]  /*5920*/  @P0 SHF.L.U32 R24, R18.reuse, R39, RZ ;  /* 0x0000002712180219 */ /* 0x048fe400000006ff */
[----:B------:R-:W-:Y:S02]  /*5930*/  @P0 SHF.R.U64 R25, R25, R20, R27 ;  /* 0x0000001419190219 */ /* 0x000fe4000000121b */
[--C-:B------:R-:W-:Y:S02]  /*5940*/  @P0 SHF.R.U32.HI R21, RZ, 0x1, R19.reuse ;  /* 0x00000001ff150819 */ /* 0x100fe40000011613 */
[----:B------:R-:W-:-:S02]  /*5950*/  @P0 SHF.R.U64 R22, R18, 0x1, R19 ;  /* 0x0000000112160819 */ /* 0x000fc40000001213 */
[----:B------:R-:W-:Y:S02]  /*5960*/  @P0 SHF.L.U64.HI R23, R18, R39, R19 ;  /* 0x0000002712170219 */ /* 0x000fe40000010213 */
[-C--:B0-----:R-:W-:Y:S02]  /*5970*/  @P0 SHF.R.U32.HI R26, RZ, R20.reuse, R27 ;  /* 0x00000014ff1a0219 */ /* 0x081fe4000001161b */
[----:B------:R-:W-:Y:S02]  /*5980*/  @P0 LOP3.LUT R18, R24, R25, RZ, 0xfc, !PT ;  /* 0x0000001918120212 */ /* 0x000fe400078efcff */
[----:B----4-:R-:W-:Y:S02]  /*5990*/  @P0 SHF.L.U32 R27, R16, R39, RZ ;  /* 0x00000027101b0219 */ /* 0x010fe400000006ff */
[----:B------:R-:W-:Y:S02]  /*59a0*/  @P0 SHF.R.U64 R22, R22, R20, R21 ;  /* 0x0000001416160219 */ /* 0x000fe40000001215 */
[----:B------:R-:W-:-:S02]  /*59b0*/  @P0 LOP3.LUT R19, R23, R26, RZ, 0xfc, !PT ;  /* 0x0000001a17130212 */ /* 0x000fc400078efcff */
[----:B------:R-:W-:Y:S01]  /*59c0*/  @P0 SHF.R.U32.HI R20, RZ, R20, R21 ;  /* 0x00000014ff140219 */ /* 0x000fe20000011615 */
[----:B------:R-:W-:Y:S01]  /*59d0*/  IMAD.SHL.U32 R21, R18, 0x4, RZ ;  /* 0x0000000412157824 */ /* 0x000fe200078e00ff */
[----:B------:R-:W-:Y:S02]  /*59e0*/  @P0 SHF.L.U64.HI R39, R16, R39, R17 ;  /* 0x0000002710270219 */ /* 0x000fe40000010211 */
[----:B------:R-:W-:Y:S02]  /*59f0*/  @P0 LOP3.LUT R16, R27, R22, RZ, 0xfc, !PT ;  /* 0x000000161b100212 */ /* 0x000fe400078efcff */
[----:B------:R-:W-:Y:S02]  /*5a00*/  SHF.L.U64.HI R18, R18, 0x2, R19 ;  /* 0x0000000212127819 */ /* 0x000fe40000010213 */
[----:B------:R-:W-:Y:S02]  /*5a10*/  @P0 LOP3.LUT R17, R39, R20, RZ, 0xfc, !PT ;  /* 0x0000001427110212 */ /* 0x000fe400078efcff */
[----:B------:R-:W-:-:S02]  /*5a20*/  SHF.L.W.U32.HI R19, R19, 0x2, R16 ;  /* 0x0000000213137819 */ /* 0x000fc40000010e10 */
[----:B------:R-:W-:Y:S02]  /*5a30*/  IADD3 RZ, P0, PT, RZ, -R21, RZ ;  /* 0x80000015ffff7210 */ /* 0x000fe40007f1e0ff */
[----:B------:R-:W-:Y:S02]  /*5a40*/  LOP3.LUT R23, RZ, R18, RZ, 0x33, !PT ;  /* 0x00000012ff177212 */ /* 0x000fe400078e33ff */
[----:B------:R-:W-:Y:S02]  /*5a50*/  SHF.L.W.U32.HI R20, R16, 0x2, R17 ;  /* 0x0000000210147819 */ /* 0x000fe40000010e11 */
[----:B------:R-:W-:Y:S02]  /*5a60*/  LOP3.LUT R22, RZ, R19, RZ, 0x33, !PT ;  /* 0x00000013ff167212 */ /* 0x000fe400078e33ff */
[----:B------:R-:W-:Y:S02]  /*5a70*/  IADD3.X R23, P0, PT, RZ, R23, RZ, P0, !PT ;  /* 0x00000017ff177210 */ /* 0x000fe4000071e4ff */
[----:B------:R-:W-:-:S02]  /*5a80*/  LOP3.LUT R25, RZ, R20, RZ, 0x33, !PT ;  /* 0x00000014ff197212 */ /* 0x000fc400078e33ff */
[----:B------:R-:W-:Y:S02]  /*5a90*/  IADD3.X R22, P1, PT, RZ, R22, RZ, P0, !PT ;  /* 0x00000016ff167210 */ /* 0x000fe4000073e4ff */
[----:B------:R-:W-:-:S03]  /*5aa0*/  ISETP.GT.U32.AND P2, PT, R19, -0x1, PT ;  /* 0xffffffff1300780c */ /* 0x000fc60003f44070 */
[----:B------:R-:W-:Y:S01]  /*5ab0*/  IMAD.X R25, RZ, RZ, R25, P1 ;  /* 0x000000ffff197224 */ /* 0x000fe200008e0619 */
[----:B------:R-:W-:-:S04]  /*5ac0*/  ISETP.GT.AND.EX P0, PT, R20, -0x1, PT, P2 ;  /* 0xffffffff1400780c */ /* 0x000fc80003f04320 */
[----:B------:R-:W-:Y:S02]  /*5ad0*/  SEL R16, R20, R25, P0 ;  /* 0x0000001914107207 */ /* 0x000fe40000000000 */
[----:B------:R-:W-:Y:S02]  /*5ae0*/  SEL R19, R19, R22, P0 ;  /* 0x0000001613137207 */ /* 0x000fe40000000000 */
[----:B------:R-:W-:Y:S02]  /*5af0*/  ISETP.NE.U32.AND P1, PT, R16, RZ, PT ;  /* 0x000000ff1000720c */ /* 0x000fe40003f25070 */
[----:B------:R-:W-:Y:S02]  /*5b00*/  SEL R18, R18, R23, P0 ;  /* 0x0000001712127207 */ /* 0x000fe40000000000 */
[----:B------:R-:W-:Y:S01]  /*5b10*/  SEL R25, R19, R16, !P1 ;  /* 0x0000001013197207 */ /* 0x000fe20004800000 */
[----:B------:R-:W-:-:S03]  /*5b20*/  @!P0 IMAD.MOV R21, RZ, RZ, -R21 ;  /* 0x000000ffff158224 */ /* 0x000fc600078e0a15 */
[----:B------:R-:W0:Y:S02]  /*5b30*/  FLO.U32 R22, R25 ;  /* 0x0000001900167300 */ /* 0x000e2400000e0000 */
[C---:B0-----:R-:W-:Y:S02]  /*5b40*/  IADD3 R24, PT, PT, -R22.reuse, 0x1f, RZ ;  /* 0x0000001f16187810 */ /* 0x041fe40007ffe1ff */
[----:B------:R-:W-:-:S03]  /*5b50*/  IADD3 R22, PT, PT, -R22, 0x3f, RZ ;  /* 0x0000003f16167810 */ /* 0x000fc60007ffe1ff */
[----:B------:R-:W-:-:S05]  /*5b60*/  @P1 IMAD.MOV R22, RZ, RZ, R24 ;  /* 0x000000ffff161224 */ /* 0x000fca00078e0218 */
[----:B------:R-:W-:-:S13]  /*5b70*/  ISETP.NE.AND P1, PT, R22, RZ, PT ;  /* 0x000000ff1600720c */ /* 0x000fda0003f25270 */
[----:B------:R-:W-:Y:S05]  /*5b80*/  @!P1 BRA `(.L_x_81) ;  /* 0x0000000000289947 */ /* 0x000fea0003800000 */
[C---:B------:R-:W-:Y:S02]  /*5b90*/  LOP3.LUT R24, R22.reuse, 0x3f, RZ, 0xc0, !PT ;  /* 0x0000003f16187812 */ /* 0x040fe400078ec0ff */
[--C-:B------:R-:W-:Y:S02]  /*5ba0*/  SHF.R.U64 R21, R21, 0x1, R18.reuse ;  /* 0x0000000115157819 */ /* 0x100fe40000001212 */
[----:B------:R-:W-:Y:S02]  /*5bb0*/  SHF.R.U32.HI R18, RZ, 0x1, R18 ;  /* 0x00000001ff127819 */ /* 0x000fe40000011612 */
[----:B------:R-:W-:Y:S02]  /*5bc0*/  LOP3.LUT R23, R22, 0x3f, RZ, 0xc, !PT ;  /* 0x0000003f16177812 */ /* 0x000fe400078e0cff */
[CC--:B------:R-:W-:Y:S02]  /*5bd0*/  SHF.L.U64.HI R16, R19.reuse, R24.reuse, R16 ;  /* 0x0000001813107219 */ /* 0x0c0fe40000010210 */
[----:B------:R-:W-:-:S02]  /*5be0*/  SHF.L.U32 R19, R19, R24, RZ ;  /* 0x0000001813137219 */ /* 0x000fc400000006ff */
[-CC-:B------:R-:W-:Y:S02]  /*5bf0*/  SHF.R.U64 R24, R21, R23.reuse, R18.reuse ;  /* 0x0000001715187219 */ /* 0x180fe40000001212 */
[----:B------:R-:W-:Y:S02]  /*5c00*/  SHF.R.U32.HI R23, RZ, R23, R18 ;  /* 0x00000017ff177219 */ /* 0x000fe40000011612 */
[----:B------:R-:W-:Y:S02]  /*5c10*/  LOP3.LUT R19, R19, R24, RZ, 0xfc, !PT ;  /* 0x0000001813137212 */ /* 0x000fe400078efcff */
[----:B------:R-:W-:-:S07]  /*5c20*/  LOP3.LUT R16, R16, R23, RZ, 0xfc, !PT ;  /* 0x0000001710107212 */ /* 0x000fce00078efcff */
.L_x_81:
[----:B------:R-:W-:Y:S05]  /*5c30*/  BSYNC.RECONVERGENT B0 ;  /* 0x0000000000007941 */ /* 0x000fea0003800200 */
.L_x_80:
[----:B------:R-:W-:Y:S01]  /*5c40*/  IMAD.WIDE.U32 R26, R19, 0x2168c235, RZ ;  /* 0x2168c235131a7825 */ /* 0x000fe200078e00ff */
[----:B------:R-:W-:-:S03]  /*5c50*/  SHF.R.U32.HI R17, RZ, 0x1e, R17 ;  /* 0x0000001eff117819 */ /* 0x000fc60000011611 */
[----:B------:R-:W-:Y:S01]  /*5c60*/  IMAD.MOV.U32 R24, RZ, RZ, R27 ;  /* 0x000000ffff187224 */ /* 0x000fe200078e001b */
[----:B------:R-:W-:Y:S01]  /*5c70*/  IADD3 RZ, P1, PT, R26, R26, RZ ;  /* 0x0000001a1aff7210 */ /* 0x000fe20007f3e0ff */
[----:B------:R-:W-:Y:S01]  /*5c80*/  IMAD.MOV.U32 R25, RZ, RZ, RZ ;  /* 0x000000ffff197224 */ /* 0x000fe200078e00ff */
[----:B------:R-:W-:Y:S01]  /*5c90*/  LEA.HI R17, R20, R17, RZ, 0x1 ;  /* 0x0000001114117211 */ /* 0x000fe200078f08ff */
[----:B------:R-:W-:-:S04]  /*5ca0*/  IMAD.HI.U32 R18, R16, -0x36f0255e, RZ ;  /* 0xc90fdaa210127827 */ /* 0x000fc800078e00ff */
[----:B------:R-:W-:-:S04]  /*5cb0*/  IMAD.WIDE.U32 R24, R19, -0x36f0255e, R24 ;  /* 0xc90fdaa213187825 */ /* 0x000fc800078e0018 */
[C---:B------:R-:W-:Y:S02]  /*5cc0*/  IMAD R21, R16.reuse, -0x36f0255e, RZ ;  /* 0xc90fdaa210157824 */ /* 0x040fe400078e02ff */
[----:B------:R-:W-:-:S04]  /*5cd0*/  IMAD.WIDE.U32 R24, P2, R16, 0x2168c235, R24 ;  /* 0x2168c23510187825 */ /* 0x000fc80007840018 */
[----:B------:R-:W-:Y:S01]  /*5ce0*/  IMAD.X R18, RZ, RZ, R18, P2 ;  /* 0x000000ffff127224 */ /* 0x000fe200010e0612 */
[----:B------:R-:W-:Y:S02]  /*5cf0*/  IADD3 R21, P2, PT, R21, R25, RZ ;  /* 0x0000001915157210 */ /* 0x000fe40007f5e0ff */
[----:B------:R-:W-:Y:S02]  /*5d00*/  IADD3.X RZ, P1, PT, R24, R24, RZ, P1, !PT ;  /* 0x0000001818ff7210 */ /* 0x000fe40000f3e4ff */
[C---:B------:R-:W-:Y:S01]  /*5d10*/  ISETP.GT.U32.AND P3, PT, R21.reuse, RZ, PT ;  /* 0x000000ff1500720c */ /* 0x040fe20003f64070 */
[----:B------:R-:W-:Y:S01]  /*5d20*/  IMAD.X R19, RZ, RZ, R18, P2 ;  /* 0x000000ffff137224 */ /* 0x000fe200010e0612 */
[----:B------:R-:W-:-:S04]  /*5d30*/  IADD3.X R18, P2, PT, R21, R21, RZ, P1, !PT ;  /* 0x0000001515127210 */ /* 0x000fc80000f5e4ff */
[C---:B------:R-:W-:Y:S01]  /*5d40*/  ISETP.GT.AND.EX P1, PT, R19.reuse, RZ, PT, P3 ;  /* 0x000000ff1300720c */ /* 0x040fe20003f24330 */
[----:B------:R-:W-:-:S03]  /*5d50*/  IMAD.X R16, R19, 0x1, R19, P2 ;  /* 0x0000000113107824 */ /* 0x000fc600010e0613 */
[----:B------:R-:W-:Y:S02]  /*5d60*/  SEL R18, R18, R21, P1 ;  /* 0x0000001512127207 */ /* 0x000fe40000800000 */
[----:B------:R-:W-:Y:S02]  /*5d70*/  SEL R16, R16, R19, P1 ;  /* 0x0000001310107207 */ /* 0x000fe40000800000 */
[----:B------:R-:W-:-:S05]  /*5d80*/  IADD3 R19, P2, PT, R18, 0x1, RZ ;  /* 0x0000000112137810 */ /* 0x000fca0007f5e0ff */
[----:B------:R-:W-:-:S05]  /*5d90*/  IMAD.X R16, RZ, RZ, R16, P2 ;  /* 0x000000ffff107224 */ /* 0x000fca00010e0610 */
[----:B------:R-:W-:-:S04]  /*5da0*/  SHF.R.U64 R19, R19, 0xa, R16 ;  /* 0x0000000a13137819 */ /* 0x000fc80000001210 */
[----:B------:R-:W-:Y:S02]  /*5db0*/  IADD3 R21, P2, PT, R19, 0x1, RZ ;  /* 0x0000000113157810 */ /* 0x000fe40007f5e0ff */
[----:B------:R-:W-:Y:S02]  /*5dc0*/  SEL R19, RZ, 0xffffffff, !P1 ;  /* 0xffffffffff137807 */ /* 0x000fe40004800000 */
[----:B------:R-:W-:Y:S02]  /*5dd0*/  LEA.HI.X R16, R16, RZ, RZ, 0x16, P2 ;  /* 0x000000ff10107211 */ /* 0x000fe400010fb4ff */
[----:B------:R-:W-:Y:S01]  /*5de0*/  LOP3.LUT P1, R23, R37, 0x80000000, RZ, 0xc0, !PT ;  /* 0x8000000025177812 */ /* 0x000fe2000782c0ff */
[----:B------:R-:W-:Y:S01]  /*5df0*/  IMAD.IADD R19, R19, 0x1, -R22 ;  /* 0x0000000113137824 */ /* 0x000fe200078e0a16 */
[--C-:B------:R-:W-:Y:S02]  /*5e00*/  SHF.R.U64 R21, R21, 0x1, R16.reuse ;  /* 0x0000000115157819 */ /* 0x100fe40000001210 */
[----:B------:R-:W-:Y:S01]  /*5e10*/  SHF.R.U32.HI R16, RZ, 0x1, R16 ;  /* 0x00000001ff107819 */ /* 0x000fe20000011610 */
[----:B------:R-:W-:Y:S01]  /*5e20*/  IMAD.SHL.U32 R19, R19, 0x100000, RZ ;  /* 0x0010000013137824 */ /* 0x000fe200078e00ff */
[----:B------:R-:W-:-:S02]  /*5e30*/  IADD3 R18, P2, P3, RZ, RZ, R21 ;  /* 0x000000ffff127210 */ /* 0x000fc40007b5e015 */
[----:B------:R-:W-:Y:S02]  /*5e40*/  @!P0 LOP3.LUT R23, R23, 0x80000000, RZ, 0x3c, !PT ;  /* 0x8000000017178812 */ /* 0x000fe400078e3cff */
[----:B------:R-:W-:-:S03]  /*5e50*/  IADD3.X R16, PT, PT, R19, 0x3fe00000, R16, P2, P3 ;  /* 0x3fe0000013107810 */ /* 0x000fc600017e6410 */
[----:B------:R-:W-:Y:S01]  /*5e60*/  @P1 IMAD.MOV R17, RZ, RZ, -R17 ;  /* 0x000000ffff111224 */ /* 0x000fe200078e0a11 */
[----:B------:R-:W-:-:S07]  /*5e70*/  LOP3.LUT R37, R16, R23, RZ, 0xfc, !PT ;  /* 0x0000001710257212 */ /* 0x000fce00078efcff */
.L_x_75:
[----:B------:R-:W-:Y:S02]  /*5e80*/  IMAD.MOV.U32 R19, RZ, RZ, R37 ;  /* 0x000000ffff137224 */ /* 0x000fe400078e0025 */
[----:B------:R-:W-:-:S04]  /*5e90*/  IMAD.MOV.U32 R37, RZ, RZ, 0x0 ;  /* 0x00000000ff257424 */ /* 0x000fc800078e00ff */
[----:B------:R-:W-:Y:S05]  /*5ea0*/  RET.REL.NODEC R36 `(_Z15propagateLineariidddPA3_A2_dPA3_dPdS4_i) ;  /* 0xffffffa024547950 */ /* 0x000fea0003c3ffff */
.L_x_82:
[----:B------:R-:W-:-:S00]  /*5eb0*/  BRA `(.L_x_82) ;  /* 0xfffffffc00fc7947 */ /* 0x000fc0000383ffff */
[----:B------:R-:W-:-:S00]  /*5ec0*/  NOP ;  /* 0x0000000000007918 */ /* 0x000fc00000000000 */
        /* <DEDUP_REMOVED lines=11> */
.L_x_107:


//--------------------- .text._Z22get_vacuum_probabilityPA3_A2_diiPdidS2_dd --------------------------
	.section	.text._Z22get_vacuum_probabilityPA3_A2_diiPdidS2_dd,"ax",@progbits
	.align	128
        .global         _Z22get_vacuum_probabilityPA3_A2_diiPdidS2_dd
        .type           _Z22get_vacuum_probabilityPA3_A2_diiPdidS2_dd,@function
        .size           _Z22get_vacuum_probabilityPA3_A2_diiPdidS2_dd,(.L_x_109 - _Z22get_vacuum_probabilityPA3_A2_diiPdidS2_dd)
        .other          _Z22get_vacuum_probabilityPA3_A2_diiPdidS2_dd,@"STO_CUDA_ENTRY STV_DEFAULT"
_Z22get_vacuum_probabilityPA3_A2_diiPdidS2_dd:
.text._Z22get_vacuum_probabilityPA3_A2_diiPdidS2_dd:
[----:B------:R-:W0:Y:S01]  /*0000*/  LDC R1, c[0x0][0x37c] ;  /* 0x0000df00ff017b82 */ /* 0x000e220000000800 */
[----:B------:R-:W1:Y:S07]  /*0010*/  S2R R3, SR_TID.X ;  /* 0x0000000000037919 */ /* 0x000e6e0000002100 */
[----:B------:R-:W1:Y:S01]  /*0020*/  S2UR UR6, SR_CTAID.X ;  /* 0x00000000000679c3 */ /* 0x000e620000002500 */
[----:B------:R-:W2:Y:S01]  /*0030*/  LDCU.64 UR4, c[0x0][0x358] ;  /* 0x00006b00ff0477ac */ /* 0x000ea20008000a00 */
[----:B0-----:R-:W-:-:S06]  /*0040*/  VIADD R1, R1, 0xffffff90 ;  /* 0xffffff9001017836 */ /* 0x001fcc0000000000 */
[----:B------:R-:W1:Y:S08]  /*0050*/  LDC R0, c[0x0][0x360] ;  /* 0x0000d800ff007b82 */ /* 0x000e700000000800 */
[----:B------:R-:W0:Y:S01]  /*0060*/  LDC.64 R4, c[0x0][0x390] ;  /* 0x0000e400ff047b82 */ /* 0x000e220000000a00 */
[----:B-1----:R-:W-:Y:S01]  /*0070*/  IMAD R0, R0, UR6, R3 ;  /* 0x0000000600007c24 */ /* 0x002fe2000f8e0203 */
[----:B------:R-:W1:Y:S03]  /*0080*/  LDCU.64 UR6, c[0x0][0x3a0] ;  /* 0x00007400ff0677ac */ /* 0x000e660008000a00 */
[----:B0-----:R-:W-:-:S06]  /*0090*/  IMAD.WIDE R4, R0, 0x8, R4 ;  /* 0x0000000800047825 */ /* 0x001fcc00078e0204 */
[----:B--2---:R-:W2:Y:S01]  /*00a0*/  LDG.E.64 R4, desc[UR4][R4.64] ;  /* 0x0000000404047981 */ /* 0x004ea2000c1e1b00 */
[----:B------:R-:W-:Y:S01]  /*00b0*/  IMAD.MOV.U32 R2, RZ, RZ, 0x1 ;  /* 0x00000001ff027424 */ /* 0x000fe200078e00ff */
[----:B------:R-:W-:Y:S01]  /*00c0*/  BSSY.RECONVERGENT B0, `(.L_x_83) ;  /* 0x0000015000007945 */ /* 0x000fe20003800200 */
[----:B------:R-:W-:Y:S02]  /*00d0*/  IMAD.MOV.U32 R10, RZ, RZ, 0x5692debf ;  /* 0x5692debfff0a7424 */ /* 0x000fe400078e00ff */
[----:B------:R-:W-:-:S06]  /*00e0*/  IMAD.MOV.U32 R11, RZ, RZ, 0x3ff4455b ;  /* 0x3ff4455bff0b7424 */ /* 0x000fcc00078e00ff */
[----:B-1----:R-:W-:-:S10]  /*00f0*/  DMUL R10, R10, UR6 ;  /* 0x000000060a0a7c28 */ /* 0x002fd40008000000 */
[----:B------:R-:W-:Y:S01]  /*0100*/  FSETP.GEU.AND P1, PT, |R11|, 6.5827683646048100446e-37, PT ;  /* 0x036000000b00780b */ /* 0x000fe20003f2e200 */
[----:B--2---:R-:W0:Y:S02]  /*0110*/  MUFU.RCP64H R3, R5 ;  /* 0x0000000500037308 */ /* 0x004e240000001800 */
        /* <DEDUP_REMOVED lines=11> */
[----:B------:R-:W-:-:S07]  /*01d0*/  MOV R6, 0x1f0 ;  /* 0x000001f000067802 */ /* 0x000fce0000000f00 */
[----:B------:R-:W-:Y:S05]  /*01e0*/  CALL.REL.NOINC `($__internal_2_$__cuda_sm20_div_rn_f64_full) ;  /* 0x00000010008c7944 */ /* 0x000fea0003c00000 */
[----:B------:R-:W-:Y:S02]  /*01f0*/  IMAD.MOV.U32 R6, RZ, RZ, R14 ;  /* 0x000000ffff067224 */ /* 0x000fe400078e000e */
[----:B------:R-:W-:-:S07]  /*0200*/  IMAD.MOV.U32 R7, RZ, RZ, R15 ;  /* 0x000000ffff077224 */ /* 0x000fce00078e000f */
.L_x_84:
[----:B------:R-:W-:Y:S05]  /*0210*/  BSYNC.RECONVERGENT B0 ;  /* 0x0000000000007941 */ /* 0x000fea0003800200 */
.L_x_83:
[----:B------:R-:W0:Y:S01]  /*0220*/  LDCU.64 UR6, c[0x0][0x3b0] ;  /* 0x00007600ff0677ac */ /* 0x000e220008000a00 */
[----:B------:R-:W-:Y:S01]  /*0230*/  BSSY.RECONVERGENT B0, `(.L_x_85) ;  /* 0x0000018000007945 */ /* 0x000fe20003800200 */
[----:B0-----:R-:W-:-:S08]  /*0240*/  DMUL R18, R6, UR6 ;  /* 0x0000000606127c28 */ /* 0x001fd00008000000 */
[----:B------:R-:W-:-:S14]  /*0250*/  DSETP.NEU.AND P0, PT, |R18|, +INF , PT ;  /* 0x7ff000001200742a */ /* 0x000fdc0003f0d200 */
[----:B------:R-:W-:Y:S01]  /*0260*/  @!P0 DMUL R4, RZ, R18 ;  /* 0x00000012ff048228 */ /* 0x000fe20000000000 */
[----:B------:R-:W-:Y:S01]  /*0270*/  @!P0 IMAD.MOV.U32 R2, RZ, RZ, RZ ;  /* 0x000000ffff028224 */ /* 0x000fe200078e00ff */
[----:B------:R-:W-:Y:S09]  /*0280*/  @!P0 BRA `(.L_x_86) ;  /* 0x0000000000488947 */ /* 0x000ff20003800000 */
[----:B------:R-:W-:Y:S01]  /*0290*/  UMOV UR6, 0x6dc9c883 ;  /* 0x6dc9c88300067882 */ /* 0x000fe20000000000 */
[----:B------:R-:W-:Y:S01]  /*02a0*/  UMOV UR7, 0x3fe45f30 ;  /* 0x3fe45f3000077882 */ /* 0x000fe20000000000 */
[C---:B------:R-:W-:Y:S02]  /*02b0*/  DSETP.GE.AND P0, PT, |R18|.reuse, 2.14748364800000000000e+09, PT ;  /* 0x41e000001200742a */ /* 0x040fe40003f06200 */
        /* <DEDUP_REMOVED lines=13> */
[----:B------:R-:W-:-:S07]  /*0390*/  MOV R14, 0x3b0 ;  /* 0x000003b0000e7802 */ /* 0x000fce0000000f00 */
[----:B------:R-:W-:Y:S05]  /*03a0*/  CALL.REL.NOINC `($_Z22get_vacuum_probabilityPA3_A2_diiPdidS2_dd$__internal_trig_reduction_slowpathd) ;  /* 0x00000014008c7944 */ /* 0x000fea0003c00000 */
.L_x_86:
[----:B------:R-:W-:Y:S05]  /*03b0*/  BSYNC.RECONVERGENT B0 ;  /* 0x0000000000007941 */ /* 0x000fea0003800200 */
.L_x_85:
[----:B------:R-:W0:Y:S01]  /*03c0*/  LDCU.64 UR6, c[0x4][0x8] ;  /* 0x01000100ff0677ac */ /* 0x000e220008000a00 */
[----:B------:R-:W-:-:S05]  /*03d0*/  IMAD.SHL.U32 R3, R2, 0x40, RZ ;  /* 0x0000004002037824 */ /* 0x000fca00078e00ff */
[----:B------:R-:W-:-:S04]  /*03e0*/  LOP3.LUT R3, R3, 0x40, RZ, 0xc0, !PT ;  /* 0x0000004003037812 */ /* 0x000fc800078ec0ff */
[----:B0-----:R-:W-:-:S05]  /*03f0*/  IADD3 R22, P0, PT, R3, UR6, RZ ;  /* 0x0000000603167c10 */ /* 0x001fca000ff1e0ff */
[----:B------:R-:W-:Y:S01]  /*0400*/  IMAD.X R23, RZ, RZ, UR7, P0 ;  /* 0x00000007ff177e24 */ /* 0x000fe200080e06ff */
[----:B------:R-:W-:Y:S01]  /*0410*/  LOP3.LUT R3, R2, 0x1, RZ, 0xc0, !PT ;  /* 0x0000000102037812 */ /* 0x000fe200078ec0ff */
[----:B------:R-:W-:Y:S01]  /*0420*/  IMAD.MOV.U32 R24, RZ, RZ, 0x20fd8164 ;  /* 0x20fd8164ff187424 */ /* 0x000fe200078e00ff */
[----:B------:R-:W-:Y:S01]  /*0430*/  DMUL R20, R4, R4 ;  /* 0x0000000404147228 */ /* 0x000fe20000000000 */
[----:B------:R-:W0:Y:S01]  /*0440*/  LDCU.64 UR6, c[0x0][0x3b8] ;  /* 0x00007700ff0677ac */ /* 0x000e220008000a00 */
[----:B------:R-:W2:Y:S04]  /*0450*/  LDG.E.128.CONSTANT R8, desc[UR4][R22.64] ;  /* 0x0000000416087981 */ /* 0x000ea8000c1e9d00 */
[----:B------:R-:W3:Y:S04]  /*0460*/  LDG.E.128.CONSTANT R12, desc[UR4][R22.64+0x10] ;  /* 0x00001004160c7981 */ /* 0x000ee8000c1e9d00 */
[----:B------:R-:W4:Y:S01]  /*0470*/  LDG.E.128.CONSTANT R16, desc[UR4][R22.64+0x20] ;  /* 0x0000200416107981 */ /* 0x000f22000c1e9d00 */
[----:B------:R-:W-:Y:S01]  /*0480*/  ISETP.NE.U32.AND P0, PT, R3, 0x1, PT ;  /* 0x000000010300780c */ /* 0x000fe20003f05070 */
[----:B------:R-:W-:Y:S01]  /*0490*/  IMAD.MOV.U32 R3, RZ, RZ, 0x3da8ff83 ;  /* 0x3da8ff83ff037424 */ /* 0x000fe200078e00ff */
        /* <DEDUP_REMOVED lines=8> */
[----:B------:R-:W-:Y:S02]  /*0520*/  DFMA R8, R20, R8, R18 ;  /* 0x000000081408722b */ /* 0x000fe40000000012 */
[----:B0-----:R-:W-:-:S06]  /*0530*/  DMUL R18, R6, UR6 ;  /* 0x0000000606127c28 */ /* 0x001fcc0008000000 */
[----:B------:R-:W-:Y:S02]  /*0540*/  DFMA R4, R8, R4, R4 ;  /* 0x000000040804722b */ /* 0x000fe40000000004 */
[----:B------:R-:W-:Y:S02]  /*0550*/  DFMA R8, R20, R8, 1 ;  /* 0x3ff000001408742b */ /* 0x000fe40000000008 */
[----:B------:R-:W-:-:S08]  /*0560*/  DSETP.NEU.AND P1, PT, |R18|, +INF , PT ;  /* 0x7ff000001200742a */ /* 0x000fd00003f2d200 */
[----:B------:R-:W-:Y:S02]  /*0570*/  FSEL R10, R8, R4, !P0 ;  /* 0x00000004080a7208 */ /* 0x000fe40004000000 */
[----:B------:R-:W-:Y:S02]  /*0580*/  FSEL R11, R9, R5, !P0 ;  /* 0x00000005090b7208 */ /* 0x000fe40004000000 */
[----:B------:R-:W-:Y:S02]  /*0590*/  LOP3.LUT P0, RZ, R2, 0x2, RZ, 0xc0, !PT ;  /* 0x0000000202ff7812 */ /* 0x000fe4000780c0ff */
[----:B------:R-:W-:Y:S01]  /*05a0*/  @!P1 DMUL R4, RZ, R18 ;  /* 0x00000012ff049228 */ /* 0x000fe20000000000 */
[----:B------:R-:W-:Y:S01]  /*05b0*/  @!P1 IMAD.MOV.U32 R2, RZ, RZ, RZ ;  /* 0x000000ffff029224 */ /* 0x000fe200078e00ff */
[----:B------:R-:W-:-:S10]  /*05c0*/  DADD R8, RZ, -R10 ;  /* 0x00000000ff087229 */ /* 0x000fd4000000080a */
[----:B------:R-:W-:Y:S02]  /*05d0*/  FSEL R28, R10, R8, !P0 ;  /* 0x000000080a1c7208 */ /* 0x000fe40004000000 */
[----:B------:R-:W-:Y:S01]  /*05e0*/  FSEL R29, R11, R9, !P0 ;  /* 0x000000090b1d7208 */ /* 0x000fe20004000000 */
[----:B------:R-:W-:Y:S06]  /*05f0*/  @!P1 BRA `(.L_x_88) ;  /* 0x0000000000489947 */ /* 0x000fec0003800000 */
        /* <DEDUP_REMOVED lines=18> */
.L_x_88:
[----:B------:R-:W-:Y:S05]  /*0720*/  BSYNC.RECONVERGENT B0 ;  /* 0x0000000000007941 */ /* 0x000fea0003800200 */
.L_x_87:
        /* <DEDUP_REMOVED lines=10> */
[----:B------:R-:W-:Y:S01]  /*07d0*/  DMUL R20, R4, R4 ;  /* 0x0000000404147228 */ /* 0x000fe20000000000 */
[----:B------:R-:W-:Y:S01]  /*07e0*/  BSSY.RECONVERGENT B0, `(.L_x_89) ;  /* 0x000002f000007945 */ /* 0x000fe20003800200 */
[----:B------:R-:W-:Y:S01]  /*07f0*/  ISETP.NE.U32.AND P0, PT, R3, 0x1, PT ;  /* 0x000000010300780c */ /* 0x000fe20003f05070 */
[----:B------:R-:W-:-:S03]  /*0800*/  IMAD.MOV.U32 R3, RZ, RZ, 0x3da8ff83 ;  /* 0x3da8ff83ff037424 */ /* 0x000fc600078e00ff */
[----:B------:R-:W-:Y:S02]  /*0810*/  FSEL R24, R24, -8.06006814911005101289e+34, !P0 ;  /* 0xf9785eba18187808 */ /* 0x000fe40004000000 */
[----:B------:R-:W-:-:S06]  /*0820*/  FSEL R25, -R3, 0.11223486810922622681, !P0 ;  /* 0x3de5db6503197808 */ /* 0x000fcc0004000100 */
[----:B--2---:R-:W-:-:S08]  /*0830*/  DFMA R16, R20, R24, R16 ;  /* 0x000000181410722b */ /* 0x004fd00000000010 */
[C---:B------:R-:W-:Y:S01]  /*0840*/  DFMA R16, R20.reuse, R16, R18 ;  /* 0x000000101410722b */ /* 0x040fe20000000012 */
[----:B------:R-:W0:Y:S07]  /*0850*/  LDC.64 R18, c[0x0][0x3b8] ;  /* 0x0000ee00ff127b82 */ /* 0x000e2e0000000a00 */
[C---:B---3--:R-:W-:Y:S02]  /*0860*/  DFMA R12, R20.reuse, R16, R12 ;  /* 0x00000010140c722b */ /* 0x048fe4000000000c */
[----:B------:R-:W0:Y:S06]  /*0870*/  LDC.64 R16, c[0x0][0x3b0] ;  /* 0x0000ec00ff107b82 */ /* 0x000e2c0000000a00 */
[----:B------:R-:W-:-:S08]  /*0880*/  DFMA R12, R20, R12, R14 ;  /* 0x0000000c140c722b */ /* 0x000fd0000000000e */
[----:B----4-:R-:W-:-:S08]  /*0890*/  DFMA R8, R20, R12, R8 ;  /* 0x0000000c1408722b */ /* 0x010fd00000000008 */
[----:B------:R-:W-:Y:S02]  /*08a0*/  DFMA R8, R20, R8, R10 ;  /* 0x000000081408722b */ /* 0x000fe4000000000a */
[----:B0-----:R-:W-:-:S06]  /*08b0*/  DADD R10, R16, R18 ;  /* 0x00000000100a7229 */ /* 0x001fcc0000000012 */
[----:B------:R-:W-:Y:S02]  /*08c0*/  DFMA R4, R8, R4, R4 ;  /* 0x000000040804722b */ /* 0x000fe40000000004 */
[----:B------:R-:W-:Y:S02]  /*08d0*/  DFMA R8, R20, R8, 1 ;  /* 0x3ff000001408742b */ /* 0x000fe40000000008 */
[----:B------:R-:W-:-:S08]  /*08e0*/  DMUL R18, R10, R6 ;  /* 0x000000060a127228 */ /* 0x000fd00000000000 */
[----:B------:R-:W-:Y:S01]  /*08f0*/  FSEL R6, R8, R4, !P0 ;  /* 0x0000000408067208 */ /* 0x000fe20004000000 */
[----:B------:R-:W-:Y:S01]  /*0900*/  DSETP.NEU.AND P1, PT, |R18|, +INF , PT ;  /* 0x7ff000001200742a */ /* 0x000fe20003f2d200 */
[----:B------:R-:W-:Y:S02]  /*0910*/  FSEL R7, R9, R5, !P0 ;  /* 0x0000000509077208 */ /* 0x000fe40004000000 */
[----:B------:R-:W-:-:S04]  /*0920*/  LOP3.LUT P0, RZ, R2, 0x2, RZ, 0xc0, !PT ;  /* 0x0000000202ff7812 */ /* 0x000fc8000780c0ff */
[----:B------:R-:W-:-:S07]  /*0930*/  DADD R4, RZ, -R6 ;  /* 0x00000000ff047229 */ /* 0x000fce0000000806 */
[----:B------:R-:W-:Y:S01]  /*0940*/  @!P1 DMUL R26, RZ, R18 ;  /* 0x00000012ff1a9228 */ /* 0x000fe20000000000 */
[----:B------:R-:W-:Y:S02]  /*0950*/  @!P1 IMAD.MOV.U32 R2, RZ, RZ, RZ ;  /* 0x000000ffff029224 */ /* 0x000fe400078e00ff */
        /* <DEDUP_REMOVED lines=21> */
[----:B------:R-:W-:Y:S02]  /*0ab0*/  IMAD.MOV.U32 R26, RZ, RZ, R4 ;  /* 0x000000ffff1a7224 */ /* 0x000fe400078e0004 */
[----:B------:R-:W-:-:S07]  /*0ac0*/  IMAD.MOV.U32 R27, RZ, RZ, R5 ;  /* 0x000000ffff1b7224 */ /* 0x000fce00078e0005 */
.L_x_90:
[----:B------:R-:W-:Y:S05]  /*0ad0*/  BSYNC.RECONVERGENT B0 ;  /* 0x0000000000007941 */ /* 0x000fea0003800200 */
.L_x_89:
[----:B------:R-:W0:Y:S01]  /*0ae0*/  LDCU.64 UR6, c[0x4][0x8] ;  /* 0x01000100ff0677ac */ /* 0x000e220008000a00 */
[----:B------:R-:W-:-:S05]  /*0af0*/  IMAD.SHL.U32 R3, R2, 0x40, RZ ;  /* 0x0000004002037824 */ /* 0x000fca00078e00ff */
[----:B------:R-:W-:-:S04]  /*0b00*/  LOP3.LUT R3, R3, 0x40, RZ, 0xc0, !PT ;  /* 0x0000004003037812 */ /* 0x000fc800078ec0ff */
[----:B0-----:R-:W-:-:S05]  /*0b10*/  IADD3 R34, P0, PT, R3, UR6, RZ ;  /* 0x0000000603227c10 */ /* 0x001fca000ff1e0ff */
[----:B------:R-:W-:-:S05]  /*0b20*/  IMAD.X R35, RZ, RZ, UR7, P0 ;  /* 0x00000007ff237e24 */ /* 0x000fca00080e06ff */
[----:B------:R-:W2:Y:S04]  /*0b30*/  LDG.E.128.CONSTANT R8, desc[UR4][R34.64] ;  /* 0x0000000422087981 */ /* 0x000ea8000c1e9d00 */
[----:B------:R-:W3:Y:S01]  /*0b40*/  LDG.E.128.CONSTANT R16, desc[UR4][R34.64+0x10] ;  /* 0x0000100422107981 */ /* 0x000ee2000c1e9d00 */
[----:B------:R-:W0:Y:S03]  /*0b50*/  LDC.64 R32, c[0x0][0x380] ;  /* 0x0000e000ff207b82 */ /* 0x000e260000000a00 */
[----:B------:R1:W4:Y:S01]  /*0b60*/  LDG.E.128.CONSTANT R12, desc[UR4][R34.64+0x20] ;  /* 0x00002004220c7981 */ /* 0x000322000c1e9d00 */
[----:B------:R-:W-:Y:S01]  /*0b70*/  LOP3.LUT R3, R2, 0x1, RZ, 0xc0, !PT ;  /* 0x0000000102037812 */ /* 0x000fe200078ec0ff */
[----:B------:R-:W-:-:S03]  /*0b80*/  IMAD.MOV.U32 R30, RZ, RZ, 0x20fd8164 ;  /* 0x20fd8164ff1e7424 */ /* 0x000fc600078e00ff */
[----:B------:R-:W-:Y:S01]  /*0b90*/  ISETP.NE.U32.AND P0, PT, R3, 0x1, PT ;  /* 0x000000010300780c */ /* 0x000fe20003f05070 */
[----:B------:R-:W-:Y:S01]  /*0ba0*/  IMAD.MOV.U32 R3, RZ, RZ, 0x3da8ff83 ;  /* 0x3da8ff83ff037424 */ /* 0x000fe200078e00ff */
[----:B0-----:R-:W5:Y:S04]  /*0bb0*/  LDG.E.64 R20, desc[UR4][R32.64+0x10] ;  /* 0x0000100420147981 */ /* 0x001f68000c1e1b00 */
[----:B------:R-:W4:Y:S04]  /*0bc0*/  LDG.E.64 R6, desc[UR4][R32.64] ;  /* 0x0000000420067981 */ /* 0x000f28000c1e1b00 */
[----:B------:R-:W4:Y:S01]  /*0bd0*/  LDG.E.64 R4, desc[UR4][R32.64+0x20] ;  /* 0x0000200420047981 */ /* 0x000f22000c1e1b00 */
[----:B------:R-:W-:Y:S01]  /*0be0*/  DMUL R22, R26, R26 ;  /* 0x0000001a1a167228 */ /* 0x000fe20000000000 */
[----:B------:R-:W-:-:S02]  /*0bf0*/  FSEL R30, R30, -8.06006814911005101289e+34, !P0 ;  /* 0xf9785eba1e1e7808 */ /* 0x000fc40004000000 */
[----:B------:R-:W-:-:S06]  /*0c00*/  FSEL R31, -R3, 0.11223486810922622681, !P0 ;  /* 0x3de5db65031f7808 */ /* 0x000fcc0004000100 */
[C---:B--2---:R-:W-:Y:S01]  /*0c10*/  DFMA R30, R22.reuse, R30, R8 ;  /* 0x0000001e161e722b */ /* 0x044fe20000000008 */
[----:B------:R-:W0:Y:S07]  /*0c20*/  LDC.64 R8, c[0x0][0x380] ;  /* 0x0000e000ff087b82 */ /* 0x000e2e0000000a00 */
[C---:B-1----:R-:W-:Y:S01]  /*0c30*/  DFMA R34, R22.reuse, R30, R10 ;  /* 0x0000001e1622722b */ /* 0x042fe2000000000a */
[----:B------:R-:W2:Y:S04]  /*0c40*/  LDG.E.64 R10, desc[UR4][R32.64+0x40] ;  /* 0x00004004200a7981 */ /* 0x000ea8000c1e1b00 */
[----:B------:R-:W2:Y:S03]  /*0c50*/  LDG.E.64 R30, desc[UR4][R32.64+0x30] ;  /* 0x00003004201e7981 */ /* 0x000ea6000c1e1b00 */
[C---:B---3--:R-:W-:Y:S01]  /*0c60*/  DFMA R34, R22.reuse, R34, R16 ;  /* 0x000000221622722b */ /* 0x048fe20000000010 */
[----:B0-----:R-:W3:Y:S07]  /*0c70*/  LDG.E.64 R16, desc[UR4][R8.64+0x50] ;  /* 0x0000500408107981 */ /* 0x001eee000c1e1b00 */
[----:B------:R-:W-:-:S02]  /*0c80*/  DFMA R18, R22, R34, R18 ;  /* 0x000000221612722b */ /* 0x000fc40000000012 */
[----:B-----5:R-:W-:Y:S01]  /*0c90*/  DMUL R34, R20, R20 ;  /* 0x0000001414227228 */ /* 0x020fe20000000000 */
[----:B------:R-:W5:Y:S01]  /*0ca0*/  LDG.E.64 R32, desc[UR4][R8.64+0x70] ;  /* 0x0000700408207981 */ /* 0x000f62000c1e1b00 */
[----:B------:R-:W-:Y:S02]  /*0cb0*/  DMUL R24, R24, R24 ;  /* 0x0000001818187228 */ /* 0x000fe40000000000 */
[----:B------:R-:W-:Y:S01]  /*0cc0*/  DMUL R28, R28, R28 ;  /* 0x0000001c1c1c7228 */ /* 0x000fe20000000000 */
[----:B------:R0:W5:Y:S01]  /*0cd0*/  LDG.E.64 R36, desc[UR4][R8.64+0x80] ;  /* 0x0000800408247981 */ /* 0x000162000c1e1b00 */
[----:B----4-:R-:W-:Y:S02]  /*0ce0*/  DFMA R18, R22, R18, R12 ;  /* 0x000000121612722b */ /* 0x010fe4000000000c */
[----:B------:R-:W-:-:S06]  /*0cf0*/  DMUL R12, R6, R6 ;  /* 0x00000006060c7228 */ /* 0x000fcc0000000000 */
[----:B------:R-:W-:Y:S02]  /*0d00*/  DFMA R18, R22, R18, R14 ;  /* 0x000000121612722b */ /* 0x000fe4000000000e */
[----:B------:R-:W-:Y:S02]  /*0d10*/  DMUL R14, R4, R34 ;  /* 0x00000022040e7228 */ /* 0x000fe40000000000 */
[----:B------:R-:W-:-:S04]  /*0d20*/  DMUL R12, R20, R12 ;  /* 0x0000000c140c7228 */ /* 0x000fc80000000000 */
[----:B------:R-:W-:Y:S02]  /*0d30*/  DFMA R26, R18, R26, R26 ;  /* 0x0000001a121a722b */ /* 0x000fe4000000001a */
[----:B------:R-:W-:Y:S02]  /*0d40*/  DFMA R18, R22, R18, 1 ;  /* 0x3ff000001612742b */ /* 0x000fe40000000012 */
[----:B------:R-:W-:-:S08]  /*0d50*/  DMUL R22, R4, R14 ;  /* 0x0000000e04167228 */ /* 0x000fd00000000000 */
[----:B------:R-:W-:Y:S01]  /*0d60*/  FSEL R14, R18, R26, !P0 ;  /* 0x0000001a120e7208 */ /* 0x000fe20004000000 */
[----:B------:R-:W-:Y:S01]  /*0d70*/  DMUL R22, R24, R22 ;  /* 0x0000001618167228 */ /* 0x000fe20000000000 */
[----:B------:R-:W-:Y:S01]  /*0d80*/  FSEL R15, R19, R27, !P0 ;  /* 0x0000001b130f7208 */ /* 0x000fe20004000000 */
[----:B------:R-:W-:Y:S01]  /*0d90*/  DMUL R26, R20, R12 ;  /* 0x0000000c141a7228 */ /* 0x000fe20000000000 */
[----:B------:R-:W-:-:S04]  /*0da0*/  LOP3.LUT P0, RZ, R2, 0x2, RZ, 0xc0, !PT ;  /* 0x0000000202ff7812 */ /* 0x000fc8000780c0ff */
[----:B------:R-:W-:-:S03]  /*0db0*/  DADD R18, RZ, -R14 ;  /* 0x00000000ff127229 */ /* 0x000fc6000000080e */
[----:B------:R-:W-:Y:S02]  /*0dc0*/  DFMA R2, R28, R26, R22 ;  /* 0x0000001a1c02722b */ /* 0x000fe40000000016 */
[----:B------:R-:W-:-:S05]  /*0dd0*/  DMUL R22, R4, R4 ;  /* 0x0000000404167228 */ /* 0x000fca0000000000 */
[----:B------:R-:W-:Y:S02]  /*0de0*/  FSEL R34, R14, R18, !P0 ;  /* 0x000000120e227208 */ /* 0x000fe40004000000 */
[----:B------:R-:W-:Y:S01]  /*0df0*/  FSEL R35, R15, R19, !P0 ;  /* 0x000000130f237208 */ /* 0x000fe20004000000 */
[----:B------:R-:W-:-:S05]  /*0e00*/  DMUL R26, R6, R22 ;  /* 0x00000016061a7228 */ /* 0x000fca0000000000 */
[----:B------:R-:W-:Y:S02]  /*0e10*/  DMUL R34, R34, R34 ;  /* 0x0000002222227228 */ /* 0x000fe40000000000 */
[----:B--2---:R-:W-:Y:S02]  /*0e20*/  DMUL R12, R20, R10 ;  /* 0x0000000a140c7228 */ /* 0x004fe40000000000 */
[----:B------:R-:W-:-:S06]  /*0e30*/  DMUL R18, R6, R30 ;  /* 0x0000001e06127228 */ /* 0x000fcc0000000000 */
[----:B------:R-:W-:Y:S02]  /*0e40*/  DMUL R14, R4, R12 ;  /* 0x0000000c040e7228 */ /* 0x000fe40000000000 */
[----:B------:R-:W-:-:S06]  /*0e50*/  DMUL R18, R20, R18 ;  /* 0x0000001214127228 */ /* 0x000fcc0000000000 */
[----:B---3--:R-:W-:Y:S02]  /*0e60*/  DMUL R22, R14, R16 ;  /* 0x000000100e167228 */ /* 0x008fe40000000000 */
[----:B------:R-:W-:Y:S02]  /*0e70*/  DMUL R14, R6, R26 ;  /* 0x0000001a060e7228 */ /* 0x000fe40000000000 */
[----:B------:R-:W-:Y:S02]  /*0e80*/  DMUL R18, R18, R10 ;  /* 0x0000000a12127228 */ /* 0x000fe40000000000 */
[----:B------:R-:W-:Y:S02]  /*0e90*/  DMUL R26, R12, R16 ;  /* 0x000000100c1a7228 */ /* 0x000fe40000000000 */
[----:B------:R-:W-:Y:S02]  /*0ea0*/  DMUL R22, R24, R22 ;  /* 0x0000001618167228 */ /* 0x000fe40000000000 */
[----:B------:R-:W-:-:S02]  /*0eb0*/  DFMA R2, R34, R14, R2 ;  /* 0x0000000e2202722b */ /* 0x000fc40000000002 */
[----:B------:R-:W-:Y:S02]  /*0ec0*/  DMUL R14, R6, R30 ;  /* 0x0000001e060e7228 */ /* 0x000fe40000000000 */
[----:B------:R-:W-:Y:S02]  /*0ed0*/  DMUL R12, R4, R16 ;  /* 0x00000010040c7228 */ /* 0x000fe40000000000 */
[----:B------:R-:W-:Y:S02]  /*0ee0*/  DFMA R18, R28, R18, R22 ;  /* 0x000000121c12722b */ /* 0x000fe40000000016 */
[----:B------:R-:W-:Y:S02]  /*0ef0*/  DMUL R26, R4, R26 ;  /* 0x0000001a041a7228 */ /* 0x000fe40000000000 */
[----:B------:R-:W-:Y:S02]  /*0f00*/  DMUL R14, R14, R10 ;  /* 0x0000000a0e0e7228 */ /* 0x000fe40000000000 */
[----:B------:R-:W-:-:S04]  /*0f10*/  DMUL R22, R6, R12 ;  /* 0x0000000c06167228 */ /* 0x000fc80000000000 */
[----:B------:R-:W-:Y:S02]  /*0f20*/  DMUL R26, R24, R26 ;  /* 0x0000001a181a7228 */ /* 0x000fe40000000000 */
[----:B------:R-:W-:Y:S02]  /*0f30*/  DMUL R14, R20, R14 ;  /* 0x0000000e140e7228 */ /* 0x000fe40000000000 */
[----:B------:R-:W-:-:S06]  /*0f40*/  DMUL R22, R30, R22 ;  /* 0x000000161e167228 */ /* 0x000fcc0000000000 */
[----:B------:R-:W-:Y:S02]  /*0f50*/  DFMA R14, R28, R14, R26 ;  /* 0x0000000e1c0e722b */ /* 0x000fe4000000001a */
[----:B------:R-:W-:Y:S02]  /*0f60*/  DFMA R18, R34, R22, R18 ;  /* 0x000000162212722b */ /* 0x000fe40000000012 */
[----:B------:R-:W-:Y:S01]  /*0f70*/  DMUL R26, R10, R10 ;  /* 0x0000000a0a1a7228 */ /* 0x000fe20000000000 */
[----:B------:R-:W-:Y:S02]  /*0f80*/  IMAD.MOV.U32 R22, RZ, RZ, 0x0 ;  /* 0x00000000ff167424 */ /* 0x000fe400078e00ff */
[----:B------:R-:W-:-:S05]  /*0f90*/  IMAD.MOV.U32 R23, RZ, RZ, 0x40100000 ;  /* 0x40100000ff177424 */ /* 0x000fca00078e00ff */
[----:B------:R-:W-:Y:S02]  /*0fa0*/  DMUL R26, R16, R26 ;  /* 0x0000001a101a7228 */ /* 0x000fe40000000000 */
[----:B------:R-:W-:Y:S02]  /*0fb0*/  DFMA R2, R2, -R22, 1 ;  /* 0x3ff000000202742b */ /* 0x000fe40000000816 */
[----:B------:R-:W-:-:S04]  /*0fc0*/  DMUL R22, R30, R30 ;  /* 0x0000001e1e167228 */ /* 0x000fc80000000000 */
[----:B------:R-:W-:-:S04]  /*0fd0*/  DMUL R26, R16, R26 ;  /* 0x0000001a101a7228 */ /* 0x000fc80000000000 */
[----:B------:R-:W-:-:S04]  /*0fe0*/  DMUL R22, R10, R22 ;  /* 0x000000160a167228 */ /* 0x000fc80000000000 */
[----:B------:R-:W-:-:S04]  /*0ff0*/  DMUL R26, R24, R26 ;  /* 0x0000001a181a7228 */ /* 0x000fc80000000000 */
[----:B------:R-:W-:-:S08]  /*1000*/  DMUL R22, R10, R22 ;  /* 0x000000160a167228 */ /* 0x000fd00000000000 */
[----:B------:R-:W-:Y:S02]  /*1010*/  DFMA R22, R28, R22, R26 ;  /* 0x000000161c16722b */ /* 0x000fe4000000001a */
[----:B------:R-:W-:-:S08]  /*1020*/  DMUL R26, R16, R16 ;  /* 0x00000010101a7228 */ /* 0x000fd00000000000 */
[----:B------:R-:W-:-:S08]  /*1030*/  DMUL R26, R30, R26 ;  /* 0x0000001a1e1a7228 */ /* 0x000fd00000000000 */
[----:B------:R-:W-:-:S08]  /*1040*/  DMUL R26, R30, R26 ;  /* 0x0000001a1e1a7228 */ /* 0x000fd00000000000 */
[----:B------:R-:W-:Y:S02]  /*1050*/  DFMA R22, R34, R26, R22 ;  /* 0x0000001a2216722b */ /* 0x000fe40000000016 */
[----:B------:R-:W0:Y:S01]  /*1060*/  LDG.E.64 R26, desc[UR4][R8.64+0x60] ;  /* 0x00006004081a7981 */ /* 0x000e22000c1e1b00 */
[----:B------:R-:W-:-:S08]  /*1070*/  DMUL R12, R30, R12 ;  /* 0x0000000c1e0c7228 */ /* 0x000fd00000000000 */
[----:B------:R-:W-:-:S08]  /*1080*/  DMUL R12, R6, R12 ;  /* 0x0000000c060c7228 */ /* 0x000fd00000000000 */
[----:B------:R-:W-:Y:S01]  /*1090*/  DFMA R14, R34, R12, R14 ;  /* 0x0000000c220e722b */ /* 0x000fe2000000000e */
[----:B------:R-:W-:Y:S02]  /*10a0*/  IMAD.MOV.U32 R12, RZ, RZ, 0x0 ;  /* 0x00000000ff0c7424 */ /* 0x000fe400078e00ff */
[----:B------:R-:W-:Y:S01]  /*10b0*/  IMAD.MOV.U32 R13, RZ, RZ, 0x40100000 ;  /* 0x40100000ff0d7424 */ /* 0x000fe200078e00ff */
[----:B------:R1:W-:Y:S05]  /*10c0*/  STL.64 [R1], R2 ;  /* 0x0000000201007387 */ /* 0x0003ea0000100a00 */
[----:B------:R-:W-:Y:S02]  /*10d0*/  DFMA R12, R22, -R12, 1 ;  /* 0x3ff00000160c742b */ /* 0x000fe4000000080c */
[----:B------:R-:W-:-:S02]  /*10e0*/  DADD R22, -R2, 1 ;  /* 0x3ff0000002167429 */ /* 0x000fc40000000100 */
[----:B------:R-:W-:Y:S02]  /*10f0*/  DMUL R14, R14, -4 ;  /* 0xc01000000e0e7828 */ /* 0x000fe40000000000 */
[----:B------:R-:W-:Y:S01]  /*1100*/  DMUL R18, R18, -4 ;  /* 0xc010000012127828 */ /* 0x000fe20000000000 */
[----:B------:R-:W-:Y:S07]  /*1110*/  STL.64 [R1+0x20], R12 ;  /* 0x0000200c01007387 */ /* 0x000fee0000100a00 */
[----:B------:R-:W-:Y:S01]  /*1120*/  DADD R22, -R18, R22 ;  /* 0x0000000012167229 */ /* 0x000fe20000000116 */
[----:B------:R-:W-:Y:S04]  /*1130*/  STL.64 [R1+0x8], R18 ;  /* 0x0000081201007387 */ /* 0x000fe80000100a00 */
[----:B------:R2:W-:Y:S04]  /*1140*/  STL.64 [R1+0x18], R14 ;  /* 0x0000180e01007387 */ /* 0x0005e80000100a00 */
[----:B------:R-:W-:Y:S01]  /*1150*/  STL.64 [R1+0x10], R22 ;  /* 0x0000101601007387 */ /* 0x000fe20000100a00 */
[----:B0-----:R-:W-:-:S08]  /*1160*/  DMUL R8, R6, R26 ;  /* 0x0000001a06087228 */ /* 0x001fd00000000000 */
[----:B-----5:R-:W-:-:S08]  /*1170*/  DMUL R8, R32, R8 ;  /* 0x0000000820087228 */ /* 0x020fd00000000000 */
[C---:B------:R-:W-:Y:S02]  /*1180*/  DMUL R8, R20.reuse, R8 ;  /* 0x0000000814087228 */ /* 0x040fe40000000000 */
[----:B------:R-:W-:-:S08]  /*1190*/  DMUL R20, R20, R32 ;  /* 0x0000002014147228 */ /* 0x000fd00000000000 */
[----:B------:R-:W-:-:S08]  /*11a0*/  DMUL R20, R36, R20 ;  /* 0x0000001424147228 */ /* 0x000fd00000000000 */
[C---:B------:R-:W-:Y:S02]  /*11b0*/  DMUL R20, R4.reuse, R20 ;  /* 0x0000001404147228 */ /* 0x040fe40000000000 */
[----:B------:R-:W-:-:S08]  /*11c0*/  DMUL R4, R4, R36 ;  /* 0x0000002404047228 */ /* 0x000fd00000000000 */
[----:B------:R-:W-:-:S08]  /*11d0*/  DMUL R4, R26, R4 ;  /* 0x000000041a047228 */ /* 0x000fd00000000000 */
[----:B------:R-:W-:Y:S02]  /*11e0*/  DMUL R6, R6, R4 ;  /* 0x0000000406067228 */ /* 0x000fe40000000000 */
[----:B------:R-:W-:Y:S02]  /*11f0*/  DMUL R4, R10, R32 ;  /* 0x000000200a047228 */ /* 0x000fe40000000000 */
[----:B-1----:R-:W-:-:S06]  /*1200*/  DMUL R2, R30, R26 ;  /* 0x0000001a1e027228 */ /* 0x002fcc0000000000 */
[----:B------:R-:W-:Y:S02]  /*1210*/  DMUL R4, R36, R4 ;  /* 0x0000000424047228 */ /* 0x000fe40000000000 */
[----:B------:R-:W-:Y:S02]  /*1220*/  DMUL R2, R32, R2 ;  /* 0x0000000220027228 */ /* 0x000fe40000000000 */
[----:B------:R-:W-:Y:S02]  /*1230*/  DMUL R36, R16, R36 ;  /* 0x0000002410247228 */ /* 0x000fe40000000000 */
[----:B------:R-:W-:Y:S02]  /*1240*/  DMUL R20, R24, R20 ;  /* 0x0000001418147228 */ /* 0x000fe40000000000 */
[----:B------:R-:W-:Y:S02]  /*1250*/  DMUL R4, R16, R4 ;  /* 0x0000000410047228 */ /* 0x000fe40000000000 */
[----:B------:R-:W-:-:S02]  /*1260*/  DMUL R2, R10, R2 ;  /* 0x000000020a027228 */ /* 0x000fc40000000000 */
[----:B------:R-:W-:Y:S01]  /*1270*/  DMUL R36, R26, R36 ;  /* 0x000000241a247228 */ /* 0x000fe20000000000 */
[----:B------:R-:W0:Y:S01]  /*1280*/  LDC.64 R10, c[0x0][0x388] ;  /* 0x0000e200ff0a7b82 */ /* 0x000e220000000a00 */
[----:B------:R-:W-:Y:S02]  /*1290*/  DFMA R8, R28, R8, R20 ;  /* 0x000000081c08722b */ /* 0x000fe40000000014 */
[----:B------:R-:W-:-:S04]  /*12a0*/  DMUL R4, R24, R4 ;  /* 0x0000000418047228 */ /* 0x000fc80000000000 */
[----:B------:R-:W-:-:S04]  /*12b0*/  DMUL R36, R30, R36 ;  /* 0x000000241e247228 */ /* 0x000fc80000000000 */
[----:B------:R-:W-:Y:S02]  /*12c0*/  DFMA R4, R28, R2, R4 ;  /* 0x000000021c04722b */ /* 0x000fe40000000004 */
[----:B------:R-:W-:-:S06]  /*12d0*/  DFMA R2, R34, R6, R8 ;  /* 0x000000062202722b */ /* 0x000fcc0000000008 */
[----:B------:R-:W-:Y:S02]  /*12e0*/  DFMA R6, R34, R36, R4 ;  /* 0x000000242206722b */ /* 0x000fe40000000004 */
[----:B------:R-:W-:Y:S02]  /*12f0*/  DMUL R2, R2, -4 ;  /* 0xc010000002027828 */ /* 0x000fe40000000000 */
[----:B------:R-:W-:Y:S01]  /*1300*/  DADD R4, -R14, 1 ;  /* 0x3ff000000e047429 */ /* 0x000fe20000000100 */
[----:B0-----:R-:W-:Y:S01]  /*1310*/  IABS R10, R10 ;  /* 0x0000000a000a7213 */ /* 0x001fe20000000000 */
[----:B--2---:R-:W0:Y:S02]  /*1320*/  LDC.64 R14, c[0x0][0x3a8] ;  /* 0x0000ea00ff0e7b82 */ /* 0x004e240000000a00 */
[----:B------:R-:W-:Y:S02]  /*1330*/  DMUL R6, R6, -4 ;  /* 0xc010000006067828 */ /* 0x000fe40000000000 */
[----:B------:R-:W-:Y:S01]  /*1340*/  DADD R8, -R2, 1 ;  /* 0x3ff0000002087429 */ /* 0x000fe20000000100 */
[----:B------:R-:W-:Y:S01]  /*1350*/  IABS R11, R11 ;  /* 0x0000000b000b7213 */ /* 0x000fe20000000000 */
[----:B------:R-:W-:Y:S01]  /*1360*/  IMAD R10, R10, 0x18, R1 ;  /* 0x000000180a0a7824 */ /* 0x000fe200078e0201 */
[----:B------:R-:W-:-:S03]  /*1370*/  DADD R4, -R12, R4 ;  /* 0x000000000c047229 */ /* 0x000fc60000000104 */
[----:B------:R-:W-:Y:S02]  /*1380*/  IMAD R10, R11, 0x8, R10 ;  /* 0x000000080b0a7824 */ /* 0x000fe400078e020a */
[----:B------:R-:W-:Y:S01]  /*1390*/  DADD R8, -R6, R8 ;  /* 0x0000000006087229 */ /* 0x000fe20000000108 */
[----:B------:R-:W-:Y:S04]  /*13a0*/  STL.64 [R1+0x30], R2 ;  /* 0x0000300201007387 */ /* 0x000fe80000100a00 */
[----:B------:R-:W-:Y:S04]  /*13b0*/  STL.64 [R1+0x28], R4 ;  /* 0x0000280401007387 */ /* 0x000fe80000100a00 */
[----:B------:R-:W-:Y:S04]  /*13c0*/  STL.64 [R1+0x38], R6 ;  /* 0x0000380601007387 */ /* 0x000fe80000100a00 */
[----:B------:R-:W-:Y:S04]  /*13d0*/  STL.64 [R1+0x40], R8 ;  /* 0x0000400801007387 */ /* 0x000fe80000100a00 */
[----:B------:R-:W2:Y:S01]  /*13e0*/  LDL.64 R10, [R10+-0x20] ;  /* 0xffffe0000a0a7983 */ /* 0x000ea20000100a00 */
[----:B0-----:R-:W-:-:S05]  /*13f0*/  IMAD.WIDE R14, R0, 0x8, R14 ;  /* 0x00000008000e7825 */ /* 0x001fca00078e020e */
[----:B--2---:R-:W-:Y:S01]  /*1400*/  STG.E.64 desc[UR4][R14.64], R10 ;  /* 0x0000000a0e007986 */ /* 0x004fe2000c101b04 */
[----:B------:R-:W-:Y:S05]  /*1410*/  EXIT ;  /* 0x000000000000794d */ /* 0x000fea0003800000 */
        .weak           $__internal_2_$__cuda_sm20_div_rn_f64_full
        .type           $__internal_2_$__cuda_sm20_div_rn_f64_full,@function
        .size           $__internal_2_$__cuda_sm20_div_rn_f64_full,($_Z22get_vacuum_probabilityPA3_A2_diiPdidS2_dd$__internal_trig_reduction_slowpathd - $__internal_2_$__cuda_sm20_div_rn_f64_full)
$__internal_2_$__cuda_sm20_div_rn_f64_full:
[C---:B------:R-:W-:Y:S01]  /*1420*/  FSETP.GEU.AND P0, PT, |R5|.reuse, 1.469367938527859385e-39, PT ;  /* 0x001000000500780b */ /* 0x040fe20003f0e200 */
[----:B------:R-:W-:Y:S01]  /*1430*/  IMAD.MOV.U32 R8, RZ, RZ, 0x1 ;  /* 0x00000001ff087424 */ /* 0x000fe200078e00ff */
[C---:B------:R-:W-:Y:S01]  /*1440*/  LOP3.LUT R2, R5.reuse, 0x800fffff, RZ, 0xc0, !PT ;  /* 0x800fffff05027812 */ /* 0x040fe200078ec0ff */
[----:B------:R-:W-:Y:S01]  /*1450*/  IMAD.MOV.U32 R7, RZ, RZ, 0x1ca00000 ;  /* 0x1ca00000ff077424 */ /* 0x000fe200078e00ff */
[----:B------:R-:W-:Y:S02]  /*1460*/  LOP3.LUT R16, R5, 0x7ff00000, RZ, 0xc0, !PT ;  /* 0x7ff0000005107812 */ /* 0x000fe400078ec0ff */
[----:B------:R-:W-:Y:S01]  /*1470*/  LOP3.LUT R3, R2, 0x3ff00000, RZ, 0xfc, !PT ;  /* 0x3ff0000002037812 */ /* 0x000fe200078efcff */
[----:B------:R-:W-:Y:S01]  /*1480*/  IMAD.MOV.U32 R2, RZ, RZ, R4 ;  /* 0x000000ffff027224 */ /* 0x000fe200078e0004 */
[----:B------:R-:W-:-:S04]  /*1490*/  LOP3.LUT R19, R11, 0x7ff00000, RZ, 0xc0, !PT ;  /* 0x7ff000000b137812 */ /* 0x000fc800078ec0ff */
[----:B------:R-:W-:Y:S01]  /*14a0*/  ISETP.GE.U32.AND P1, PT, R19, R16, PT ;  /* 0x000000101300720c */ /* 0x000fe20003f26070 */
[----:B------:R-:W-:Y:S01]  /*14b0*/  @!P0 DMUL R2, R4, 8.98846567431157953865e+307 ;  /* 0x7fe0000004028828 */ /* 0x000fe20000000000 */
[----:B------:R-:W-:-:S05]  /*14c0*/  IMAD.MOV.U32 R21, RZ, RZ, R19 ;  /* 0x000000ffff157224 */ /* 0x000fca00078e0013 */
[----:B------:R-:W0:Y:S02]  /*14d0*/  MUFU.RCP64H R9, R3 ;  /* 0x0000000300097308 */ /* 0x000e240000001800 */
[----:B0-----:R-:W-:-:S08]  /*14e0*/  DFMA R12, R8, -R2, 1 ;  /* 0x3ff00000080c742b */ /* 0x001fd00000000802 */
[----:B------:R-:W-:-:S08]  /*14f0*/  DFMA R12, R12, R12, R12 ;  /* 0x0000000c0c0c722b */ /* 0x000fd0000000000c */
[----:B------:R-:W-:Y:S01]  /*1500*/  DFMA R12, R8, R12, R8 ;  /* 0x0000000c080c722b */ /* 0x000fe20000000008 */
[----:B------:R-:W-:Y:S01]  /*1510*/  SEL R9, R7, 0x63400000, !P1 ;  /* 0x6340000007097807 */ /* 0x000fe20004800000 */
[----:B------:R-:W-:Y:S01]  /*1520*/  IMAD.MOV.U32 R8, RZ, RZ, R10 ;  /* 0x000000ffff087224 */ /* 0x000fe200078e000a */
[----:B------:R-:W-:Y:S02]  /*1530*/  FSETP.GEU.AND P1, PT, |R11|, 1.469367938527859385e-39, PT ;  /* 0x001000000b00780b */ /* 0x000fe40003f2e200 */
[----:B------:R-:W-:-:S03]  /*1540*/  LOP3.LUT R9, R9, 0x800fffff, R11, 0xf8, !PT ;  /* 0x800fffff09097812 */ /* 0x000fc600078ef80b */
[----:B------:R-:W-:-:S08]  /*1550*/  DFMA R14, R12, -R2, 1 ;  /* 0x3ff000000c0e742b */ /* 0x000fd00000000802 */
[----:B------:R-:W-:Y:S01]  /*1560*/  DFMA R12, R12, R14, R12 ;  /* 0x0000000e0c0c722b */ /* 0x000fe2000000000c */
[----:B------:R-:W-:Y:S10]  /*1570*/  @P1 BRA `(.L_x_91) ;  /* 0x0000000000201947 */ /* 0x000ff40003800000 */
[----:B------:R-:W-:-:S04]  /*1580*/  LOP3.LUT R14, R5, 0x7ff00000, RZ, 0xc0, !PT ;  /* 0x7ff00000050e7812 */ /* 0x000fc800078ec0ff */
[----:B------:R-:W-:Y:S01]  /*1590*/  ISETP.GE.U32.AND P1, PT, R19, R14, PT ;  /* 0x0000000e1300720c */ /* 0x000fe20003f26070 */
[----:B------:R-:W-:-:S03]  /*15a0*/  IMAD.MOV.U32 R14, RZ, RZ, RZ ;  /* 0x000000ffff0e7224 */ /* 0x000fc600078e00ff */
[----:B------:R-:W-:-:S04]  /*15b0*/  SEL R15, R7, 0x63400000, !P1 ;  /* 0x63400000070f7807 */ /* 0x000fc80004800000 */
[----:B------:R-:W-:-:S04]  /*15c0*/  LOP3.LUT R15, R15, 0x80000000, R11, 0xf8, !PT ;  /* 0x800000000f0f7812 */ /* 0x000fc800078ef80b */
[----:B------:R-:W-:-:S06]  /*15d0*/  LOP3.LUT R15, R15, 0x100000, RZ, 0xfc, !PT ;  /* 0x001000000f0f7812 */ /* 0x000fcc00078efcff */
[----:B------:R-:W-:-:S10]  /*15e0*/  DFMA R8, R8, 2, -R14 ;  /* 0x400000000808782b */ /* 0x000fd4000000080e */
[----:B------:R-:W-:-:S07]  /*15f0*/  LOP3.LUT R21, R9, 0x7ff00000, RZ, 0xc0, !PT ;  /* 0x7ff0000009157812 */ /* 0x000fce00078ec0ff */
.L_x_91:
[----:B------:R-:W-:Y:S01]  /*1600*/  IMAD.MOV.U32 R18, RZ, RZ, R16 ;  /* 0x000000ffff127224 */ /* 0x000fe200078e0010 */
[----:B------:R-:W-:Y:S01]  /*1610*/  @!P0 LOP3.LUT R18, R3, 0x7ff00000, RZ, 0xc0, !PT ;  /* 0x7ff0000003128812 */ /* 0x000fe200078ec0ff */
[----:B------:R-:W-:Y:S01]  /*1620*/  VIADD R20, R21, 0xffffffff ;  /* 0xffffffff15147836 */ /* 0x000fe20000000000 */
[----:B------:R-:W-:Y:S01]  /*1630*/  DMUL R14, R12, R8 ;  /* 0x000000080c0e7228 */ /* 0x000fe20000000000 */
[----:B------:R-:W-:Y:S02]  /*1640*/  BSSY.RECONVERGENT B1, `(.L_x_92) ;  /* 0x0000037000017945 */ /* 0x000fe40003800200 */
[----:B------:R-:W-:Y:S01]  /*1650*/  VIADD R22, R18, 0xffffffff ;  /* 0xffffffff12167836 */ /* 0x000fe20000000000 */
[----:B------:R-:W-:-:S04]  /*1660*/  ISETP.GT.U32.AND P0, PT, R20, 0x7feffffe, PT ;  /* 0x7feffffe1400780c */ /* 0x000fc80003f04070 */
[----:B------:R-:W-:Y:S01]  /*1670*/  ISETP.GT.U32.OR P0, PT, R22, 0x7feffffe, P0 ;  /* 0x7feffffe1600780c */ /* 0x000fe20000704470 */
[----:B------:R-:W-:-:S08]  /*1680*/  DFMA R16, R14, -R2, R8 ;  /* 0x800000020e10722b */ /* 0x000fd00000000008 */
[----:B------:R-:W-:-:S04]  /*1690*/  DFMA R12, R12, R16, R14 ;  /* 0x000000100c0c722b */ /* 0x000fc8000000000e */
[----:B------:R-:W-:Y:S07]  /*16a0*/  @P0 BRA `(.L_x_93) ;  /* 0x00000000006c0947 */ /* 0x000fee0003800000 */
[----:B------:R-:W-:-:S04]  /*16b0*/  LOP3.LUT R14, R5, 0x7ff00000, RZ, 0xc0, !PT ;  /* 0x7ff00000050e7812 */ /* 0x000fc800078ec0ff */
[CC--:B------:R-:W-:Y:S02]  /*16c0*/  VIADDMNMX R10, R19.reuse, -R14.reuse, 0xb9600000, !PT ;  /* 0xb9600000130a7446 */ /* 0x0c0fe4000780090e */
[----:B------:R-:W-:Y:S02]  /*16d0*/  ISETP.GE.U32.AND P0, PT, R19, R14, PT ;  /* 0x0000000e1300720c */ /* 0x000fe40003f06070 */
[----:B------:R-:W-:Y:S02]  /*16e0*/  VIMNMX R10, PT, PT, R10, 0x46a00000, PT ;  /* 0x46a000000a0a7848 */ /* 0x000fe40003fe0100 */
[----:B------:R-:W-:-:S05]  /*16f0*/  SEL R7, R7, 0x63400000, !P0 ;  /* 0x6340000007077807 */ /* 0x000fca0004000000 */
[----:B------:R-:W-:Y:S02]  /*1700*/  IMAD.IADD R7, R10, 0x1, -R7 ;  /* 0x000000010a077824 */ /* 0x000fe400078e0a07 */
[----:B------:R-:W-:Y:S02]  /*1710*/  IMAD.MOV.U32 R10, RZ, RZ, RZ ;  /* 0x000000ffff0a7224 */ /* 0x000fe400078e00ff */
        /* <DEDUP_REMOVED lines=11> */
[----:B------:R-:W-:Y:S01]  /*17d0*/  DMUL.RP R10, R12, R10 ;  /* 0x0000000a0c0a7228 */ /* 0x000fe20000008000 */
[----:B------:R-:W-:Y:S01]  /*17e0*/  IMAD.MOV.U32 R2, RZ, RZ, RZ ;  /* 0x000000ffff027224 */ /* 0x000fe200078e00ff */
[----:B------:R-:W-:-:S05]  /*17f0*/  IADD3 R7, PT, PT, -R7, -0x43300000, RZ ;  /* 0xbcd0000007077810 */ /* 0x000fca0007ffe1ff */
[----:B------:R-:W-:-:S03]  /*1800*/  DFMA R2, R14, -R2, R12 ;  /* 0x800000020e02722b */ /* 0x000fc6000000000c */
[----:B------:R-:W-:-:S07]  /*1810*/  LOP3.LUT R5, R11, R5, RZ, 0x3c, !PT ;  /* 0x000000050b057212 */ /* 0x000fce00078e3cff */
[----:B------:R-:W-:-:S04]  /*1820*/  FSETP.NEU.AND P0, PT, |R3|, R7, PT ;  /* 0x000000070300720b */ /* 0x000fc80003f0d200 */
[----:B------:R-:W-:Y:S02]  /*1830*/  FSEL R14, R10, R14, !P0 ;  /* 0x0000000e0a0e7208 */ /* 0x000fe40004000000 */
[----:B------:R-:W-:Y:S01]  /*1840*/  FSEL R15, R5, R15, !P0 ;  /* 0x0000000f050f7208 */ /* 0x000fe20004000000 */
[----:B------:R-:W-:Y:S06]  /*1850*/  BRA `(.L_x_94) ;  /* 0x0000000000547947 */ /* 0x000fec0003800000 */
.L_x_93:
        /* <DEDUP_REMOVED lines=13> */
[----:B------:R-:W-:Y:S02]  /*1930*/  @P0 IMAD.MOV.U32 R14, RZ, RZ, RZ ;  /* 0x000000ffff0e0224 */ /* 0x000fe400078e00ff */
[----:B------:R-:W-:Y:S01]  /*1940*/  @P0 IMAD.MOV.U32 R15, RZ, RZ, R2 ;  /* 0x000000ffff0f0224 */ /* 0x000fe200078e0002 */
[----:B------:R-:W-:Y:S06]  /*1950*/  BRA `(.L_x_94) ;  /* 0x0000000000147947 */ /* 0x000fec0003800000 */
.L_x_96:
[----:B------:R-:W-:Y:S01]  /*1960*/  LOP3.LUT R15, R5, 0x80000, RZ, 0xfc, !PT ;  /* 0x00080000050f7812 */ /* 0x000fe200078efcff */
[----:B------:R-:W-:Y:S01]  /*1970*/  IMAD.MOV.U32 R14, RZ, RZ, R4 ;  /* 0x000000ffff0e7224 */ /* 0x000fe200078e0004 */
[----:B------:R-:W-:Y:S06]  /*1980*/  BRA `(.L_x_94) ;  /* 0x0000000000087947 */ /* 0x000fec0003800000 */
.L_x_95:
[----:B------:R-:W-:Y:S01]  /*1990*/  LOP3.LUT R15, R11, 0x80000, RZ, 0xfc, !PT ;  /* 0x000800000b0f7812 */ /* 0x000fe200078efcff */
[----:B------:R-:W-:-:S07]  /*19a0*/  IMAD.MOV.U32 R14, RZ, RZ, R10 ;  /* 0x000000ffff0e7224 */ /* 0x000fce00078e000a */
.L_x_94:
[----:B------:R-:W-:Y:S05]  /*19b0*/  BSYNC.RECONVERGENT B1 ;  /* 0x0000000000017941 */ /* 0x000fea0003800200 */
.L_x_92:
[----:B------:R-:W-:-:S04]  /*19c0*/  IMAD.MOV.U32 R7, RZ, RZ, 0x0 ;  /* 0x00000000ff077424 */ /* 0x000fc800078e00ff */
[----:B------:R-:W-:Y:S05]  /*19d0*/  RET.REL.NODEC R6 `(_Z22get_vacuum_probabilityPA3_A2_diiPdidS2_dd) ;  /* 0xffffffe406887950 */ /* 0x000fea0003c3ffff */
        .type           $_Z22get_vacuum_probabilityPA3_A2_diiPdidS2_dd$__internal_trig_reduction_slowpathd,@function
        .size           $_Z22get_vacuum_probabilityPA3_A2_diiPdidS2_dd$__internal_trig_reduction_slowpathd,(.L_x_109 - $_Z22get_vacuum_probabilityPA3_A2_diiPdidS2_dd$__internal_trig_reduction_slowpathd)
$_Z22get_vacuum_probabilityPA3_A2_diiPdidS2_dd$__internal_trig_reduction_slowpathd:
[----:B------:R-:W-:Y:S01]  /*19e0*/  SHF.R.U32.HI R4, RZ, 0x14, R19 ;  /* 0x00000014ff047819 */ /* 0x000fe20000011613 */
[----:B------:R-:W-:-:S03]  /*19f0*/  IMAD.MOV.U32 R2, RZ, RZ, RZ ;  /* 0x000000ffff027224 */ /* 0x000fc600078e00ff */
[----:B------:R-:W-:-:S04]  /*1a00*/  LOP3.LUT R3, R4, 0x7ff, RZ, 0xc0, !PT ;  /* 0x000007ff04037812 */ /* 0x000fc800078ec0ff */
[----:B------:R-:W-:-:S13]  /*1a10*/  ISETP.NE.AND P0, PT, R3, 0x7ff, PT ;  /* 0x000007ff0300780c */ /* 0x000fda0003f05270 */
[----:B------:R-:W-:Y:S05]  /*1a20*/  @!P0 BRA `(.L_x_97) ;  /* 0x00000008004c8947 */ /* 0x000fea0003800000 */
[----:B------:R-:W-:Y:S01]  /*1a30*/  VIADD R2, R3, 0xfffffc00 ;  /* 0xfffffc0003027836 */ /* 0x000fe20000000000 */
[----:B------:R-:W-:Y:S01]  /*1a40*/  BSSY.RECONVERGENT B1, `(.L_x_98) ;  /* 0x0000030000017945 */ /* 0x000fe20003800200 */
[----:B------:R-:W-:Y:S01]  /*1a50*/  VIADD R9, R1, 0x48 ;  /* 0x0000004801097836 */ /* 0x000fe20000000000 */
[----:B------:R-:W-:Y:S02]  /*1a60*/  CS2R R20, SRZ ;  /* 0x0000000000147805 */ /* 0x000fe4000001ff00 */
[----:B------:R-:W-:Y:S02]  /*1a70*/  SHF.R.U32.HI R5, RZ, 0x6, R2 ;  /* 0x00000006ff057819 */ /* 0x000fe40000011602 */
[----:B------:R-:W-:Y:S02]  /*1a80*/  ISETP.GE.U32.AND P0, PT, R2, 0x80, PT ;  /* 0x000000800200780c */ /* 0x000fe40003f06070 */
[C---:B------:R-:W-:Y:S02]  /*1a90*/  IADD3 R8, PT, PT, -R5.reuse, 0x13, RZ ;  /* 0x0000001305087810 */ /* 0x040fe40007ffe1ff */
[----:B------:R-:W-:-:S02]  /*1aa0*/  IADD3 R17, PT, PT, -R5, 0xf, RZ ;  /* 0x0000000f05117810 */ /* 0x000fc40007ffe1ff */
        /* <DEDUP_REMOVED lines=11> */
.L_x_101:
[----:B------:R-:W1:Y:S01]  /*1b60*/  LDC.64 R2, c[0x4][RZ] ;  /* 0x01000000ff027b82 */ /* 0x000e620000000a00 */
[----:B0-----:R-:W-:Y:S02]  /*1b70*/  R2UR UR6, R10 ;  /* 0x000000000a0672ca */ /* 0x001fe400000e0000 */
[----:B------:R-:W-:Y:S01]  /*1b80*/  R2UR UR7, R11 ;  /* 0x000000000b0772ca */ /* 0x000fe200000e0000 */
[----:B-1----:R-:W-:-:S12]  /*1b90*/  IMAD.WIDE R2, R17, 0x8, R2 ;  /* 0x0000000811027825 */ /* 0x002fd800078e0202 */
[----:B------:R-:W2:Y:S01]  /*1ba0*/  LDG.E.64.CONSTANT R2, desc[UR6][R2.64] ;  /* 0x0000000602027981 */ /* 0x000ea2000c1e9b00 */
[----:B------:R-:W-:Y:S02]  /*1bb0*/  VIADD R16, R16, 0x1 ;  /* 0x0000000110107836 */ /* 0x000fe40000000000 */
[----:B------:R-:W-:Y:S02]  /*1bc0*/  VIADD R17, R17, 0x1 ;  /* 0x0000000111117836 */ /* 0x000fe40000000000 */
[----:B--2---:R-:W-:-:S04]  /*1bd0*/  IMAD.WIDE.U32 R20, P2, R2, R13, R20 ;  /* 0x0000000d02147225 */ /* 0x004fc80007840014 */
[----:B------:R-:W-:Y:S02]  /*1be0*/  IMAD R23, R2, R15, RZ ;  /* 0x0000000f02177224 */ /* 0x000fe400078e02ff */
[CC--:B------:R-:W-:Y:S02]  /*1bf0*/  IMAD R18, R3.reuse, R13.reuse, RZ ;  /* 0x0000000d03127224 */ /* 0x0c0fe400078e02ff */
[----:B------:R-:W-:Y:S01]  /*1c00*/  IMAD.HI.U32 R27, R3, R13, RZ ;  /* 0x0000000d031b7227 */ /* 0x000fe200078e00ff */
[----:B------:R-:W-:-:S03]  /*1c10*/  IADD3 R21, P0, PT, R23, R21, RZ ;  /* 0x0000001517157210 */ /* 0x000fc60007f1e0ff */
[----:B------:R-:W-:Y:S01]  /*1c20*/  IMAD R23, R12, 0x8, R9 ;  /* 0x000000080c177824 */ /* 0x000fe200078e0209 */
[----:B------:R-:W-:Y:S01]  /*1c30*/  IADD3 R21, P1, PT, R18, R21, RZ ;  /* 0x0000001512157210 */ /* 0x000fe20007f3e0ff */
[----:B------:R-:W-:-:S04]  /*1c40*/  IMAD.HI.U32 R18, R2, R15, RZ ;  /* 0x0000000f02127227 */ /* 0x000fc800078e00ff */
[----:B------:R-:W-:Y:S01]  /*1c50*/  IMAD.X R2, RZ, RZ, R18, P2 ;  /* 0x000000ffff027224 */ /* 0x000fe200010e0612 */
[----:B------:R0:W-:Y:S01]  /*1c60*/  STL.64 [R23], R20 ;  /* 0x0000001417007387 */ /* 0x0001e20000100a00 */
[----:B------:R-:W-:-:S03]  /*1c70*/  IMAD.HI.U32 R18, R3, R15, RZ ;  /* 0x0000000f03127227 */ /* 0x000fc600078e00ff */
[----:B------:R-:W-:Y:S01]  /*1c80*/  IADD3.X R2, P0, PT, R27, R2, RZ, P0, !PT ;  /* 0x000000021b027210 */ /* 0x000fe2000071e4ff */
[----:B------:R-:W-:Y:S02]  /*1c90*/  IMAD R3, R3, R15, RZ ;  /* 0x0000000f03037224 */ /* 0x000fe400078e02ff */
[----:B------:R-:W-:-:S03]  /*1ca0*/  VIADD R12, R12, 0x1 ;  /* 0x000000010c0c7836 */ /* 0x000fc60000000000 */
[----:B------:R-:W-:Y:S01]  /*1cb0*/  IADD3.X R3, P1, PT, R3, R2, RZ, P1, !PT ;  /* 0x0000000203037210 */ /* 0x000fe20000f3e4ff */
[----:B------:R-:W-:Y:S01]  /*1cc0*/  IMAD.X R2, RZ, RZ, R18, P0 ;  /* 0x000000ffff027224 */ /* 0x000fe200000e0612 */
[----:B------:R-:W-:-:S03]  /*1cd0*/  ISETP.NE.AND P0, PT, R16, -0xf, PT ;  /* 0xfffffff11000780c */ /* 0x000fc60003f05270 */
[----:B------:R-:W-:Y:S02]  /*1ce0*/  IMAD.X R2, RZ, RZ, R2, P1 ;  /* 0x000000ffff027224 */ /* 0x000fe400008e0602 */
[----:B0-----:R-:W-:Y:S02]  /*1cf0*/  IMAD.MOV.U32 R20, RZ, RZ, R3 ;  /* 0x000000ffff147224 */ /* 0x001fe400078e0003 */
[----:B------:R-:W-:-:S06]  /*1d00*/  IMAD.MOV.U32 R21, RZ, RZ, R2 ;  /* 0x000000ffff157224 */ /* 0x000fcc00078e0002 */
[----:B------:R-:W-:Y:S05]  /*1d10*/  @P0 BRA `(.L_x_101) ;  /* 0xfffffffc00900947 */ /* 0x000fea000383ffff */
[----:B------:R-:W-:Y:S05]  /*1d20*/  BSYNC.RECONVERGENT B2 ;  /* 0x0000000000027941 */ /* 0x000fea0003800200 */
.L_x_100:
[----:B------:R-:W-:-:S07]  /*1d30*/  IMAD.MOV.U32 R17, RZ, RZ, R8 ;  /* 0x000000ffff117224 */ /* 0x000fce00078e0008 */
.L_x_99:
[----:B------:R-:W-:Y:S05]  /*1d40*/  BSYNC.RECONVERGENT B1 ;  /* 0x0000000000017941 */ /* 0x000fea0003800200 */
.L_x_98:
[----:B------:R-:W-:Y:S01]  /*1d50*/  LOP3.LUT P0, R27, R4, 0x3f, RZ, 0xc0, !PT ;  /* 0x0000003f041b7812 */ /* 0x000fe2000780c0ff */
[----:B------:R-:W-:-:S04]  /*1d60*/  IMAD.IADD R2, R5, 0x1, R17 ;  /* 0x0000000105027824 */ /* 0x000fc800078e0211 */
[----:B------:R-:W-:-:S05]  /*1d70*/  IMAD.U32 R23, R2, 0x8, R9 ;  /* 0x0000000802177824 */ /* 0x000fca00078e0009 */
[----:B------:R0:W-:Y:S04]  /*1d80*/  STL.64 [R23+-0x78], R20 ;  /* 0xffff881417007387 */ /* 0x0001e80000100a00 */
[----:B------:R-:W2:Y:S04]  /*1d90*/  @P0 LDL.64 R10, [R1+0x50] ;  /* 0x00005000010a0983 */ /* 0x000ea80000100a00 */
[----:B------:R-:W3:Y:S04]  /*1da0*/  LDL.64 R2, [R1+0x58] ;  /* 0x0000580001027983 */ /* 0x000ee80000100a00 */
[----:B------:R-:W4:Y:S01]  /*1db0*/  LDL.64 R4, [R1+0x60] ;  /* 0x0000600001047983 */ /* 0x000f220000100a00 */
[----:B------:R-:W-:Y:S01]  /*1dc0*/  @P0 LOP3.LUT R8, R27, 0x3f, RZ, 0x3c, !PT ;  /* 0x0000003f1b080812 */ /* 0x000fe200078e3cff */
[----:B------:R-:W-:Y:S01]  /*1dd0*/  BSSY.RECONVERGENT B1, `(.L_x_102) ;  /* 0x0000034000017945 */ /* 0x000fe20003800200 */
[----:B--2---:R-:W-:-:S02]  /*1de0*/  @P0 SHF.R.U64 R9, R10, 0x1, R11 ;  /* 0x000000010a090819 */ /* 0x004fc4000000120b */
[----:B------:R-:W-:Y:S02]  /*1df0*/  @P0 SHF.R.U32.HI R11, RZ, 0x1, R11 ;  /* 0x00000001ff0b0819 */ /* 0x000fe4000001160b */
[--C-:B---3--:R-:W-:Y:S02]  /*1e00*/  @P0 SHF.R.U32.HI R17, RZ, 0x1, R3.reuse ;  /* 0x00000001ff110819 */ /* 0x108fe40000011603 */
[C---:B------:R-:W-:Y:S02]  /*1e10*/  @P0 SHF.R.U64 R15, R2.reuse, 0x1, R3 ;  /* 0x00000001020f0819 */ /* 0x040fe40000001203 */
[CC--:B------:R-:W-:Y:S02]  /*1e20*/  @P0 SHF.L.U32 R12, R2.reuse, R27.reuse, RZ ;  /* 0x0000001b020c0219 */ /* 0x0c0fe400000006ff */
[----:B------:R-:W-:Y:S02]  /*1e30*/  @P0 SHF.R.U64 R9, R9, R8, R11 ;  /* 0x0000000809090219 */ /* 0x000fe4000000120b */
[----:B------:R-:W-:-:S02]  /*1e40*/  @P0 SHF.L.U64.HI R13, R2, R27, R3 ;  /* 0x0000001b020d0219 */ /* 0x000fc40000010203 */
[-C--:B------:R-:W-:Y:S02]  /*1e50*/  @P0 SHF.R.U32.HI R10, RZ, R8.reuse, R11 ;  /* 0x00000008ff0a0219 */ /* 0x080fe4000001160b */
[----:B----4-:R-:W-:Y:S02]  /*1e60*/  @P0 SHF.L.U32 R11, R4, R27, RZ ;  /* 0x0000001b040b0219 */ /* 0x010fe400000006ff */
[----:B------:R-:W-:Y:S02]  /*1e70*/  @P0 SHF.R.U64 R16, R15, R8, R17 ;  /* 0x000000080f100219 */ /* 0x000fe40000001211 */
[----:B------:R-:W-:Y:S02]  /*1e80*/  @P0 LOP3.LUT R2, R12, R9, RZ, 0xfc, !PT ;  /* 0x000000090c020212 */ /* 0x000fe400078efcff */
[----:B------:R-:W-:Y:S02]  /*1e90*/  @P0 LOP3.LUT R3, R13, R10, RZ, 0xfc, !PT ;  /* 0x0000000a0d030212 */ /* 0x000fe400078efcff */
[----:B------:R-:W-:-:S02]  /*1ea0*/  @P0 SHF.L.U64.HI R9, R4, R27, R5 ;  /* 0x0000001b04090219 */ /* 0x000fc40000010205 */
[----:B------:R-:W-:Y:S01]  /*1eb0*/  @P0 LOP3.LUT R4, R11, R16, RZ, 0xfc, !PT ;  /* 0x000000100b040212 */ /* 0x000fe200078efcff */
[C---:B------:R-:W-:Y:S01]  /*1ec0*/  IMAD.SHL.U32 R11, R2.reuse, 0x4, RZ ;  /* 0x00000004020b7824 */ /* 0x040fe200078e00ff */
[----:B------:R-:W-:Y:S02]  /*1ed0*/  @P0 SHF.R.U32.HI R8, RZ, R8, R17 ;  /* 0x00000008ff080219 */ /* 0x000fe40000011611 */
[----:B------:R-:W-:Y:S02]  /*1ee0*/  SHF.L.U64.HI R15, R2, 0x2, R3 ;  /* 0x00000002020f7819 */ /* 0x000fe40000010203 */
[----:B------:R-:W-:Y:S02]  /*1ef0*/  @P0 LOP3.LUT R5, R9, R8, RZ, 0xfc, !PT ;  /* 0x0000000809050212 */ /* 0x000fe400078efcff */
[----:B------:R-:W-:Y:S02]  /*1f00*/  SHF.L.W.U32.HI R3, R3, 0x2, R4 ;  /* 0x0000000203037819 */ /* 0x000fe40000010e04 */
[----:B------:R-:W-:-:S02]  /*1f10*/  IADD3 RZ, P0, PT, RZ, -R11, RZ ;  /* 0x8000000bffff7210 */ /* 0x000fc40007f1e0ff */
[----:B------:R-:W-:Y:S02]  /*1f20*/  LOP3.LUT R2, RZ, R15, RZ, 0x33, !PT ;  /* 0x0000000fff027212 */ /* 0x000fe400078e33ff */
[----:B------:R-:W-:Y:S02]  /*1f30*/  SHF.L.W.U32.HI R4, R4, 0x2, R5 ;  /* 0x0000000204047819 */ /* 0x000fe40000010e05 */
[----:B------:R-:W-:Y:S02]  /*1f40*/  LOP3.LUT R9, RZ, R3, RZ, 0x33, !PT ;  /* 0x00000003ff097212 */ /* 0x000fe400078e33ff */
[----:B------:R-:W-:Y:S02]  /*1f50*/  IADD3.X R8, P0, PT, RZ, R2, RZ, P0, !PT ;  /* 0x00000002ff087210 */ /* 0x000fe4000071e4ff */
[----:B------:R-:W-:Y:S02]  /*1f60*/  LOP3.LUT R10, RZ, R4, RZ, 0x33, !PT ;  /* 0x00000004ff0a7212 */ /* 0x000fe400078e33ff */
[----:B------:R-:W-:-:S02]  /*1f70*/  IADD3.X R2, P1, PT, RZ, R9, RZ, P0, !PT ;  /* 0x00000009ff027210 */ /* 0x000fc4000073e4ff */
        /* <DEDUP_REMOVED lines=8> */
[----:B------:R-:W-:-:S05]  /*2000*/  @!P0 IMAD.MOV R11, RZ, RZ, -R11 ;  /* 0x000000ffff0b8224 */ /* 0x000fca00078e0a0b */
[----:B------:R-:W1:Y:S02]  /*2010*/  FLO.U32 R3, R3 ;  /* 0x0000000300037300 */ /* 0x000e6400000e0000 */
[C---:B-1----:R-:W-:Y:S02]  /*2020*/  IADD3 R9, PT, PT, -R3.reuse, 0x1f, RZ ;  /* 0x0000001f03097810 */ /* 0x042fe40007ffe1ff */
[----:B------:R-:W-:-:S03]  /*2030*/  IADD3 R2, PT, PT, -R3, 0x3f, RZ ;  /* 0x0000003f03027810 */ /* 0x000fc60007ffe1ff */
[----:B------:R-:W-:-:S05]  /*2040*/  @P1 IMAD.MOV R2, RZ, RZ, R9 ;  /* 0x000000ffff021224 */ /* 0x000fca00078e0209 */
[----:B------:R-:W-:-:S13]  /*2050*/  ISETP.NE.AND P1, PT, R2, RZ, PT ;  /* 0x000000ff0200720c */ /* 0x000fda0003f25270 */
[----:B0-----:R-:W-:Y:S05]  /*2060*/  @!P1 BRA `(.L_x_103) ;  /* 0x0000000000289947 */ /* 0x001fea0003800000 */
[--C-:B------:R-:W-:Y:S02]  /*2070*/  SHF.R.U64 R9, R11, 0x1, R8.reuse ;  /* 0x000000010b097819 */ /* 0x100fe40000001208 */
[C---:B------:R-:W-:Y:S02]  /*2080*/  LOP3.LUT R3, R2.reuse, 0x3f, RZ, 0xc0, !PT ;  /* 0x0000003f02037812 */ /* 0x040fe400078ec0ff */
        /* <DEDUP_REMOVED lines=8> */
.L_x_103:
[----:B------:R-:W-:Y:S05]  /*2110*/  BSYNC.RECONVERGENT B1 ;  /* 0x0000000000017941 */ /* 0x000fea0003800200 */
.L_x_102:
[----:B------:R-:W-:Y:S01]  /*2120*/  IMAD.WIDE.U32 R16, R10, 0x2168c235, RZ ;  /* 0x2168c2350a107825 */ /* 0x000fe200078e00ff */
[----:B------:R-:W-:-:S03]  /*2130*/  SHF.R.U32.HI R5, RZ, 0x1e, R5 ;  /* 0x0000001eff057819 */ /* 0x000fc60000011605 */
[----:B------:R-:W-:Y:S01]  /*2140*/  IMAD.MOV.U32 R8, RZ, RZ, R17 ;  /* 0x000000ffff087224 */ /* 0x000fe200078e0011 */
[----:B------:R-:W-:Y:S01]  /*2150*/  IADD3 RZ, P1, PT, R16, R16, RZ ;  /* 0x0000001010ff7210 */ /* 0x000fe20007f3e0ff */
[----:B------:R-:W-:Y:S02]  /*2160*/  IMAD.MOV.U32 R9, RZ, RZ, RZ ;  /* 0x000000ffff097224 */ /* 0x000fe400078e00ff */
[----:B------:R-:W-:-:S04]  /*2170*/  IMAD.HI.U32 R3, R13, -0x36f0255e, RZ ;  /* 0xc90fdaa20d037827 */ /* 0x000fc800078e00ff */
[----:B------:R-:W-:-:S04]  /*2180*/  IMAD.WIDE.U32 R8, R10, -0x36f0255e, R8 ;  /* 0xc90fdaa20a087825 */ /* 0x000fc800078e0008 */
[----:B------:R-:W-:-:S04]  /*2190*/  IMAD.WIDE.U32 R8, P2, R13, 0x2168c235, R8 ;  /* 0x2168c2350d087825 */ /* 0x000fc80007840008 */
[----:B------:R-:W-:Y:S01]  /*21a0*/  IMAD R13, R13, -0x36f0255e, RZ ;  /* 0xc90fdaa20d0d7824 */ /* 0x000fe200078e02ff */
[----:B------:R-:W-:Y:S01]  /*21b0*/  IADD3.X RZ, P1, PT, R8, R8, RZ, P1, !PT ;  /* 0x0000000808ff7210 */ /* 0x000fe20000f3e4ff */
[----:B------:R-:W-:-:S03]  /*21c0*/  IMAD.X R3, RZ, RZ, R3, P2 ;  /* 0x000000ffff037224 */ /* 0x000fc600010e0603 */
[----:B------:R-:W-:-:S04]  /*21d0*/  IADD3 R9, P2, PT, R13, R9, RZ ;  /* 0x000000090d097210 */ /* 0x000fc80007f5e0ff */
[C---:B------:R-:W-:Y:S01]  /*21e0*/  ISETP.GT.U32.AND P3, PT, R9.reuse, RZ, PT ;  /* 0x000000ff0900720c */ /* 0x040fe20003f64070 */
[----:B------:R-:W-:Y:S01]  /*21f0*/  IMAD.X R3, RZ, RZ, R3, P2 ;  /* 0x000000ffff037224 */ /* 0x000fe200010e0603 */
[----:B------:R-:W-:-:S04]  /*2200*/  IADD3.X R8, P2, PT, R9, R9, RZ, P1, !PT ;  /* 0x0000000909087210 */ /* 0x000fc80000f5e4ff */
[C---:B------:R-:W-:Y:S01]  /*2210*/  ISETP.GT.AND.EX P1, PT, R3.reuse, RZ, PT, P3 ;  /* 0x000000ff0300720c */ /* 0x040fe20003f24330 */
[----:B------:R-:W-:-:S03]  /*2220*/  IMAD.X R10, R3, 0x1, R3, P2 ;  /* 0x00000001030a7824 */ /* 0x000fc600010e0603 */
[----:B------:R-:W-:Y:S02]  /*2230*/  SEL R8, R8, R9, P1 ;  /* 0x0000000908087207 */ /* 0x000fe40000800000 */
[----:B------:R-:W-:Y:S02]  /*2240*/  SEL R10, R10, R3, P1 ;  /* 0x000000030a0a7207 */ /* 0x000fe40000800000 */
[----:B------:R-:W-:Y:S02]  /*2250*/  IADD3 R3, P2, PT, R8, 0x1, RZ ;  /* 0x0000000108037810 */ /* 0x000fe40007f5e0ff */
[----:B------:R-:W-:Y:S02]  /*2260*/  SEL R9, RZ, 0xffffffff, !P1 ;  /* 0xffffffffff097807 */ /* 0x000fe40004800000 */
[----:B------:R-:W-:Y:S01]  /*2270*/  LOP3.LUT P1, R19, R19, 0x80000000, RZ, 0xc0, !PT ;  /* 0x8000000013137812 */ /* 0x000fe2000782c0ff */
[----:B------:R-:W-:Y:S02]  /*2280*/  IMAD.X R8, RZ, RZ, R10, P2 ;  /* 0x000000ffff087224 */ /* 0x000fe400010e060a */
[----:B------:R-:W-:Y:S01]  /*2290*/  IMAD.IADD R9, R9, 0x1, -R2 ;  /* 0x0000000109097824 */ /* 0x000fe200078e0a02 */
[----:B------:R-:W-:-:S02]  /*22a0*/  @!P0 LOP3.LUT R19, R19, 0x80000000, RZ, 0x3c, !PT ;  /* 0x8000000013138812 */ /* 0x000fc400078e3cff */
[----:B------:R-:W-:-:S04]  /*22b0*/  SHF.R.U64 R3, R3, 0xa, R8 ;  /* 0x0000000a03037819 */ /* 0x000fc80000001208 */
[----:B------:R-:W-:-:S04]  /*22c0*/  IADD3 R3, P2, PT, R3, 0x1, RZ ;  /* 0x0000000103037810 */ /* 0x000fc80007f5e0ff */
[----:B------:R-:W-:-:S04]  /*22d0*/  LEA.HI.X R8, R8, RZ, RZ, 0x16, P2 ;  /* 0x000000ff08087211 */ /* 0x000fc800010fb4ff */
[--C-:B------:R-:W-:Y:S01]  /*22e0*/  SHF.R.U64 R2, R3, 0x1, R8.reuse ;  /* 0x0000000103027819 */ /* 0x100fe20000001208 */
[----:B------:R-:W-:Y:S01]  /*22f0*/  IMAD.SHL.U32 R3, R9, 0x100000, RZ ;  /* 0x0010000009037824 */ /* 0x000fe200078e00ff */
[----:B------:R-:W-:Y:S02]  /*2300*/  SHF.R.U32.HI R8, RZ, 0x1, R8 ;  /* 0x00000001ff087819 */ /* 0x000fe40000011608 */
[----:B------:R-:W-:Y:S02]  /*2310*/  IADD3 R18, P2, P3, RZ, RZ, R2 ;  /* 0x000000ffff127210 */ /* 0x000fe40007b5e002 */
[----:B------:R-:W-:Y:S02]  /*2320*/  LEA.HI R2, R4, R5, RZ, 0x1 ;  /* 0x0000000504027211 */ /* 0x000fe400078f08ff */
[----:B------:R-:W-:-:S03]  /*2330*/  IADD3.X R4, PT, PT, R3, 0x3fe00000, R8, P2, P3 ;  /* 0x3fe0000003047810 */ /* 0x000fc600017e6408 */
[----:B------:R-:W-:Y:S01]  /*2340*/  @P1 IMAD.MOV R2, RZ, RZ, -R2 ;  /* 0x000000ffff021224 */ /* 0x000fe200078e0a02 */
[----:B------:R-:W-:-:S07]  /*2350*/  LOP3.LUT R19, R4, R19, RZ, 0xfc, !PT ;  /* 0x0000001304137212 */ /* 0x000fce00078efcff */
.L_x_97:
[----:B------:R-:W-:Y:S02]  /*2360*/  IMAD.MOV.U32 R15, RZ, RZ, 0x0 ;  /* 0x00000000ff0f7424 */ /* 0x000fe400078e00ff */
[----:B------:R-:W-:Y:S02]  /*2370*/  IMAD.MOV.U32 R4, RZ, RZ, R18 ;  /* 0x000000ffff047224 */ /* 0x000fe400078e0012 */
[----:B------:R-:W-:Y:S01]  /*2380*/  IMAD.MOV.U32 R5, RZ, RZ, R19 ;  /* 0x000000ffff057224 */ /* 0x000fe200078e0013 */
[----:B------:R-:W-:Y:S06]  /*2390*/  RET.REL.NODEC R14 `(_Z22get_vacuum_probabilityPA3_A2_diiPdidS2_dd) ;  /* 0xffffffdc0e187950 */ /* 0x000fec0003c3ffff */
.L_x_104:
        /* <DEDUP_REMOVED lines=14> */
.L_x_109:


//--------------------- .nv.global.init           --------------------------
	.section	.nv.global.init,"aw",@progbits
	.align	16
.nv.global.init:
	.type		__cudart_sin_cos_coeffs,@object
	.size		__cudart_sin_cos_coeffs,(__cudart_i2opi_d - __cudart_sin_cos_coeffs)
__cudart_sin_cos_coeffs:
        /*0000*/ 	.byte	0x46, 0xd2, 0xb0, 0x2c, 0xf1, 0xe5, 0x5a, 0xbe, 0x92, 0xe3, 0xac, 0x69, 0xe3, 0x1d, 0xc7, 0x3e
        /*0010*/ 	.byte	0xa1, 0x62, 0xdb, 0x19, 0xa0, 0x01, 0x2a, 0xbf, 0x18, 0x08, 0x11, 0x11, 0x11, 0x11, 0x81, 0x3f
        /*0020*/ 	.byte	0x54, 0x55, 0x55, 0x55, 0x55, 0x55, 0xc5, 0xbf, 0x00, 0x00, 0x00, 0x00, 0x00, 0x00, 0x00, 0x00
        /*0030*/ 	.byte	0x00, 0x00, 0x00, 0x00, 0x00, 0x00, 0x00, 0x00, 0x64, 0x81, 0xfd, 0x20, 0x83, 0xff, 0xa8, 0xbd
        /*0040*/ 	.byte	0x28, 0x85, 0xef, 0xc1, 0xa7, 0xee, 0x21, 0x3e, 0xd9, 0xe6, 0x06, 0x8e, 0x4f, 0x7e, 0x92, 0xbe
        /*0050*/ 	.byte	0xe9, 0xbc, 0xdd, 0x19, 0xa0, 0x01, 0xfa, 0x3e, 0x47, 0x5d, 0xc1, 0x16, 0x6c, 0xc1, 0x56, 0xbf
        /*0060*/ 	.byte	0x51, 0x55, 0x55, 0x55, 0x55, 0x55, 0xa5, 0x3f, 0x00, 0x00, 0x00, 0x00, 0x00, 0x00, 0xe0, 0xbf
        /*0070*/ 	.byte	0x00, 0x00, 0x00, 0x00, 0x00, 0x00, 0xf0, 0x3f, 0x00, 0x00, 0x00, 0x00, 0x00, 0x00, 0x00, 0x00
	.type		__cudart_i2opi_d,@object
	.size		__cudart_i2opi_d,(.L_0 - __cudart_i2opi_d)
__cudart_i2opi_d:
        /* <DEDUP_REMOVED lines=9> */
.L_0:


//--------------------- .nv.shared.reserved.0     --------------------------
	.section	.nv.shared.reserved.0,"aw",@nobits
	.weak		__nv_reservedSMEM_offset_0_alias
	.size		__nv_reservedSMEM_offset_0_alias, 0, 64
	.other		__nv_reservedSMEM_offset_0_alias,@"STO_CUDA_RESERVED_SHARED STV_DEFAULT"
__nv_reservedSMEM_offset_0_alias:
	.zero		0
	.zero		64


//--------------------- .nv.constant0._Z15propagateLineariidddPA3_A2_dPA3_dPdS4_i --------------------------
	.section	.nv.constant0._Z15propagateLineariidddPA3_A2_dPA3_dPdS4_i,"a",@progbits
	.sectionflags	@""
	.align	4
.nv.constant0._Z15propagateLineariidddPA3_A2_dPA3_dPdS4_i:
	.zero		964


//--------------------- .nv.constant0._Z22get_vacuum_probabilityPA3_A2_diiPdidS2_dd --------------------------
	.section	.nv.constant0._Z22get_vacuum_probabilityPA3_A2_diiPdidS2_dd,"a",@progbits
	.sectionflags	@""
	.align	4
.nv.constant0._Z22get_vacuum_probabilityPA3_A2_diiPdidS2_dd:
	.zero		960


//--------------------- SYMBOLS --------------------------

	.type		.nv.reservedSmem.offset0,@object
	.size		.nv.reservedSmem.offset0,0x4
